// auto-generated by cutlass_sweep.gemm — config: {"arch": "sm_90", "cluster_m": 8, "cluster_n": 1, "dtype": "fp32", "dtype_b": "fp32", "layout": "nt", "stages": 0, "tile_k": 32, "tile_m": 256, "tile_n": 128}
#include "cutlass/cutlass.h"
#include "cutlass/gemm/collective/collective_builder.hpp"
#include "cutlass/gemm/device/gemm_universal_adapter.h"
#include "cutlass/gemm/kernel/gemm_universal.hpp"
#include "cutlass/epilogue/collective/collective_builder.hpp"

using ElemA = float;
using ElemB = float;
using ElemCD = float;
using Acc  = float;
using TileShape    = cute::Shape<cute::_256, cute::_128, cute::_32>;
using ClusterShape = cute::Shape<cute::_8, cute::_1, cute::_1>;

using CollectiveEpilogue = typename cutlass::epilogue::collective::CollectiveBuilder<
    cutlass::arch::Sm90, cutlass::arch::OpClassTensorOp,
    TileShape, ClusterShape,
    cutlass::epilogue::collective::EpilogueTileAuto,
    Acc, Acc,
    ElemCD, cutlass::layout::RowMajor, 128 / cutlass::sizeof_bits<ElemCD>::value,
    ElemCD, cutlass::layout::RowMajor, 128 / cutlass::sizeof_bits<ElemCD>::value,
    cutlass::epilogue::collective::EpilogueScheduleAuto
  >::CollectiveOp;

using CollectiveMainloop = typename cutlass::gemm::collective::CollectiveBuilder<
    cutlass::arch::Sm90, cutlass::arch::OpClassTensorOp,
    ElemA, cutlass::layout::RowMajor, 128 / cutlass::sizeof_bits<ElemA>::value,
    ElemB, cutlass::layout::ColumnMajor, 128 / cutlass::sizeof_bits<ElemB>::value,
    Acc,
    TileShape, ClusterShape,
    cutlass::gemm::collective::StageCountAutoCarveout<static_cast<int>(sizeof(typename CollectiveEpilogue::SharedStorage))>,
    cutlass::gemm::collective::KernelScheduleAuto
  >::CollectiveOp;

using GemmKernel = cutlass::gemm::kernel::GemmUniversal<
    cute::Shape<int,int,int,int>,
    CollectiveMainloop,
    CollectiveEpilogue
>;
using Gemm = cutlass::gemm::device::GemmUniversalAdapter<GemmKernel>;

// Force the device kernel symbol into the cubin without needing a host main.
auto* _anchor = &cutlass::device_kernel<GemmKernel>;


// ===== COMPILED SASS (sm_90a) =====

	.target	sm_90a

	.elftype	@"ET_EXEC"


//--------------------- .note.nv.tkinfo           --------------------------
	.section	.note.nv.tkinfo,"",@"SHT_NOTE"
	.sectionflags	@"SHF_NOTE_NV_TKINFO"
	.tkinfo
        /*0018*/ 	.word	0x00000002
        /*0030*/ 	.string	""
        /*0030*/ 	.string	"ptxas"
        /*0030*/ 	.string	"Cuda compilation tools, release 13.0, V13.0.88"
        /*0030*/ 	.string	"Build cuda_13.0.r13.0/compiler.36424714_0"
        /*0030*/ 	.string	"-arch sm_90a -m 64 "



//--------------------- .note.nv.cuinfo           --------------------------
	.section	.note.nv.cuinfo,"",@"SHT_NOTE"
	.sectionflags	@"SHF_NOTE_NV_CUINFO"
        /*0018*/ 	.short	0x0002
        /*001a*/ 	.short	0x005a
        /*001c*/ 	.short	0x0082
	.zero		2


//--------------------- .nv.info                  --------------------------
	.section	.nv.info,"",@"SHT_CUDA_INFO"
	.align	4


	//----- nvinfo : EIATTR_REGCOUNT
	.align		4
        /*0000*/ 	.byte	0x04, 0x2f
        /*0002*/ 	.short	(.L_15 - .L_14)
	.align		4
.L_14:
        /*0004*/ 	.word	index@(_ZN7cutlass13device_kernelINS_4gemm6kernel13GemmUniversalIN4cute5tupleIJiiiiEEENS1_10collective13CollectiveMmaINS1_34MainloopSm90TmaGmmaWarpSpecializedILi4ENS5_IJNS4_1CILi8EEENSA_ILi1EEESC_EEENS1_35KernelTmaWarpSpecializedCooperativeEEENS5_IJNSA_ILi256EEENSA_ILi128EEENSA_ILi32EEEEEEfNS5_IJlSC_lEEEfSK_NS4_8TiledMMAINS4_8MMA_AtomIJNS4_4SM904GMMA30MMA_64x128x8_F32TF32TF32_SS_TNILNSO_7ScaleInE1ELSQ_1EEEEEENS4_6LayoutINS5_IJNSA_ILi2EEESC_SC_EEENS5_IJSC_NSA_ILi0EEESW_EEEEENS5_IJNS4_10UnderscoreESZ_SZ_EEEEENS4_13SM90_TMA_LOADENS4_14ComposedLayoutINS4_7SwizzleILi3ELi4ELi3EEENS4_18smem_ptr_flag_bitsILi32EEENST_INS5_IJSB_SI_EEENS5_IJSI_SC_EEEEEEEvNS4_8identityENS4_23SM90_TMA_LOAD_MULTICASTES1B_vS1C_EENS_8epilogue10collective6detail29Sm90TmaWarpSpecializedAdapterINS1G_15DefaultEpilogueIfSK_SK_NS1F_6thread17LinearCombinationIfLi1EffLNS1K_9ScaleType4KindE0ELNS_15FloatRoundStyleE2EfEENS1_15EpilogueDefaultEEEEEvvEEEEvNT_6ParamsE)
        /*0008*/ 	.word	0x000000a8


	//----- nvinfo : EIATTR_FRAME_SIZE
	.align		4
.L_15:
        /*000c*/ 	.byte	0x04, 0x11
        /*000e*/ 	.short	(.L_17 - .L_16)
	.align		4
.L_16:
        /*0010*/ 	.word	index@(_ZN7cutlass13device_kernelINS_4gemm6kernel13GemmUniversalIN4cute5tupleIJiiiiEEENS1_10collective13CollectiveMmaINS1_34MainloopSm90TmaGmmaWarpSpecializedILi4ENS5_IJNS4_1CILi8EEENSA_ILi1EEESC_EEENS1_35KernelTmaWarpSpecializedCooperativeEEENS5_IJNSA_ILi256EEENSA_ILi128EEENSA_ILi32EEEEEEfNS5_IJlSC_lEEEfSK_NS4_8TiledMMAINS4_8MMA_AtomIJNS4_4SM904GMMA30MMA_64x128x8_F32TF32TF32_SS_TNILNSO_7ScaleInE1ELSQ_1EEEEEENS4_6LayoutINS5_IJNSA_ILi2EEESC_SC_EEENS5_IJSC_NSA_ILi0EEESW_EEEEENS5_IJNS4_10UnderscoreESZ_SZ_EEEEENS4_13SM90_TMA_LOADENS4_14ComposedLayoutINS4_7SwizzleILi3ELi4ELi3EEENS4_18smem_ptr_flag_bitsILi32EEENST_INS5_IJSB_SI_EEENS5_IJSI_SC_EEEEEEEvNS4_8identityENS4_23SM90_TMA_LOAD_MULTICASTES1B_vS1C_EENS_8epilogue10collective6detail29Sm90TmaWarpSpecializedAdapterINS1G_15DefaultEpilogueIfSK_SK_NS1F_6thread17LinearCombinationIfLi1EffLNS1K_9ScaleType4KindE0ELNS_15FloatRoundStyleE2EfEENS1_15EpilogueDefaultEEEEEvvEEEEvNT_6ParamsE)
        /*0014*/ 	.word	0x00000000


	//----- nvinfo : EIATTR_MIN_STACK_SIZE
	.align		4
.L_17:
        /*0018*/ 	.byte	0x04, 0x12
        /*001a*/ 	.short	(.L_19 - .L_18)
	.align		4
.L_18:
        /*001c*/ 	.word	index@(_ZN7cutlass13device_kernelINS_4gemm6kernel13GemmUniversalIN4cute5tupleIJiiiiEEENS1_10collective13CollectiveMmaINS1_34MainloopSm90TmaGmmaWarpSpecializedILi4ENS5_IJNS4_1CILi8EEENSA_ILi1EEESC_EEENS1_35KernelTmaWarpSpecializedCooperativeEEENS5_IJNSA_ILi256EEENSA_ILi128EEENSA_ILi32EEEEEEfNS5_IJlSC_lEEEfSK_NS4_8TiledMMAINS4_8MMA_AtomIJNS4_4SM904GMMA30MMA_64x128x8_F32TF32TF32_SS_TNILNSO_7ScaleInE1ELSQ_1EEEEEENS4_6LayoutINS5_IJNSA_ILi2EEESC_SC_EEENS5_IJSC_NSA_ILi0EEESW_EEEEENS5_IJNS4_10UnderscoreESZ_SZ_EEEEENS4_13SM90_TMA_LOADENS4_14ComposedLayoutINS4_7SwizzleILi3ELi4ELi3EEENS4_18smem_ptr_flag_bitsILi32EEENST_INS5_IJSB_SI_EEENS5_IJSI_SC_EEEEEEEvNS4_8identityENS4_23SM90_TMA_LOAD_MULTICASTES1B_vS1C_EENS_8epilogue10collective6detail29Sm90TmaWarpSpecializedAdapterINS1G_15DefaultEpilogueIfSK_SK_NS1F_6thread17LinearCombinationIfLi1EffLNS1K_9ScaleType4KindE0ELNS_15FloatRoundStyleE2EfEENS1_15EpilogueDefaultEEEEEvvEEEEvNT_6ParamsE)
        /*0020*/ 	.word	0x00000000
.L_19:


//--------------------- .nv.compat                --------------------------
	.section	.nv.compat,"",@"SHT_CUDA_COMPAT_INFO"
	.align	4
        /*0000*/ 	.byte	0x02, 0x09, 0x01, 0x00, 0x02, 0x02, 0x04, 0x00, 0x02, 0x05, 0x05, 0x00, 0x03, 0x07, 0x01, 0x01
        /*0010*/ 	.byte	0x02, 0x03, 0x01, 0x00, 0x02, 0x06, 0x01, 0x00, 0x04, 0x0b, 0x08, 0x00, 0x00, 0x00, 0x00, 0x00
        /*0020*/ 	.byte	0x00, 0x00, 0x00, 0x00


//--------------------- .nv.info._ZN7cutlass13device_kernelINS_4gemm6kernel13GemmUniversalIN4cute5tupleIJiiiiEEENS1_10collective13CollectiveMmaINS1_34MainloopSm90TmaGmmaWarpSpecializedILi4ENS5_IJNS4_1CILi8EEENSA_ILi1EEESC_EEENS1_35KernelTmaWarpSpecializedCooperativeEEENS5_IJNSA_ILi256EEENSA_ILi128EEENSA_ILi32EEEEEEfNS5_IJlSC_lEEEfSK_NS4_8TiledMMAINS4_8MMA_AtomIJNS4_4SM904GMMA30MMA_64x128x8_F32TF32TF32_SS_TNILNSO_7ScaleInE1ELSQ_1EEEEEENS4_6LayoutINS5_IJNSA_ILi2EEESC_SC_EEENS5_IJSC_NSA_ILi0EEESW_EEEEENS5_IJNS4_10UnderscoreESZ_SZ_EEEEENS4_13SM90_TMA_LOADENS4_14ComposedLayoutINS4_7SwizzleILi3ELi4ELi3EEENS4_18smem_ptr_flag_bitsILi32EEENST_INS5_IJSB_SI_EEENS5_IJSI_SC_EEEEEEEvNS4_8identityENS4_23SM90_TMA_LOAD_MULTICASTES1B_vS1C_EENS_8epilogue10collective6detail29Sm90TmaWarpSpecializedAdapterINS1G_15DefaultEpilogueIfSK_SK_NS1F_6thread17LinearCombinationIfLi1EffLNS1K_9ScaleType4KindE0ELNS_15FloatRoundStyleE2EfEENS1_15EpilogueDefaultEEEEEvvEEEEvNT_6ParamsE --------------------------
	.section	.nv.info._ZN7cutlass13device_kernelINS_4gemm6kernel13GemmUniversalIN4cute5tupleIJiiiiEEENS1_10collective13CollectiveMmaINS1_34MainloopSm90TmaGmmaWarpSpecializedILi4ENS5_IJNS4_1CILi8EEENSA_ILi1EEESC_EEENS1_35KernelTmaWarpSpecializedCooperativeEEENS5_IJNSA_ILi256EEENSA_ILi128EEENSA_ILi32EEEEEEfNS5_IJlSC_lEEEfSK_NS4_8TiledMMAINS4_8MMA_AtomIJNS4_4SM904GMMA30MMA_64x128x8_F32TF32TF32_SS_TNILNSO_7ScaleInE1ELSQ_1EEEEEENS4_6LayoutINS5_IJNSA_ILi2EEESC_SC_EEENS5_IJSC_NSA_ILi0EEESW_EEEEENS5_IJNS4_10UnderscoreESZ_SZ_EEEEENS4_13SM90_TMA_LOADENS4_14ComposedLayoutINS4_7SwizzleILi3ELi4ELi3EEENS4_18smem_ptr_flag_bitsILi32EEENST_INS5_IJSB_SI_EEENS5_IJSI_SC_EEEEEEEvNS4_8identityENS4_23SM90_TMA_LOAD_MULTICASTES1B_vS1C_EENS_8epilogue10collective6detail29Sm90TmaWarpSpecializedAdapterINS1G_15DefaultEpilogueIfSK_SK_NS1F_6thread17LinearCombinationIfLi1EffLNS1K_9ScaleType4KindE0ELNS_15FloatRoundStyleE2EfEENS1_15EpilogueDefaultEEEEEvvEEEEvNT_6ParamsE,"",@"SHT_CUDA_INFO"
	.sectionflags	@""
	.align	4


	//----- nvinfo : EIATTR_CUDA_API_VERSION
	.align		4
        /*0000*/ 	.byte	0x04, 0x37
        /*0002*/ 	.short	(.L_21 - .L_20)
.L_20:
        /*0004*/ 	.word	0x00000082


	//----- nvinfo : EIATTR_KPARAM_INFO
	.align		4
.L_21:
        /*0008*/ 	.byte	0x04, 0x17
        /*000a*/ 	.short	(.L_23 - .L_22)
.L_22:
        /*000c*/ 	.word	0x00000000
        /*0010*/ 	.short	0x0000
        /*0012*/ 	.short	0x0070
        /*0014*/ 	.byte	0x00, 0xf0, 0x01, 0x10


	//----- nvinfo : EIATTR_SPARSE_MMA_MASK
	.align		4
.L_23:
        /*0018*/ 	.byte	0x03, 0x50
        /*001a*/ 	.short	0x0000


	//----- nvinfo : EIATTR_MAXREG_COUNT
	.align		4
        /*001c*/ 	.byte	0x03, 0x1b
        /*001e*/ 	.short	0x00a8


	//----- nvinfo : EIATTR_NUM_BARRIERS
	.align		4
        /*0020*/ 	.byte	0x02, 0x4c
        /*0022*/ 	.byte	0x01
	.zero		1


	//----- nvinfo : EIATTR_EXTERNS
	.align		4
        /*0024*/ 	.byte	0x04, 0x0f
        /*0026*/ 	.short	(.L_25 - .L_24)


	//   ....[0]....
	.align		4
.L_24:
        /*0028*/ 	.word	index@(__assertfail)


	//----- nvinfo : EIATTR_MERCURY_ISA_VERSION
	.align		4
.L_25:
        /*002c*/ 	.byte	0x03, 0x5f
        /*002e*/ 	.short	0x0101


	//----- nvinfo : EIATTR_INT_WARP_WIDE_INSTR_OFFSETS
	.align		4
        /*0030*/ 	.byte	0x04, 0x31
        /*0032*/ 	.short	(.L_27 - .L_26)


	//   ....[0]....
.L_26:
        /*0034*/ 	.word	0x000004d0


	//   ....[1]....
        /*0038*/ 	.word	0x000005a0


	//   ....[2]....
        /*003c*/ 	.word	0x00000660


	//   ....[3]....
        /*0040*/ 	.word	0x00001f50


	//----- nvinfo : EIATTR_COOP_GROUP_MASK_REGIDS
	.align		4
.L_27:
        /*0044*/ 	.byte	0x04, 0x29
        /*0046*/ 	.short	(.L_29 - .L_28)


	//   ....[0]....
.L_28:
        /*0048*/ 	.word	0xffffffff


	//   ....[1]....
        /*004c*/ 	.word	0xffffffff


	//   ....[2]....
        /*0050*/ 	.word	0xffffffff


	//   ....[3]....
        /*0054*/ 	.word	0xffffffff


	//   ....[4]....
        /*0058*/ 	.word	0xffffffff


	//   ....[5]....
        /*005c*/ 	.word	0xffffffff


	//----- nvinfo : EIATTR_COOP_GROUP_INSTR_OFFSETS
	.align		4
.L_29:
        /*0060*/ 	.byte	0x04, 0x28
        /*0062*/ 	.short	(.L_31 - .L_30)


	//   ....[0]....
.L_30:
        /*0064*/ 	.word	0x00000060


	//   ....[1]....
        /*0068*/ 	.word	0x00000070


	//   ....[2]....
        /*006c*/ 	.word	0x00000130


	//   ....[3]....
        /*0070*/ 	.word	0x000002f0


	//   ....[4]....
        /*0074*/ 	.word	0x000007f0


	//   ....[5]....
        /*0078*/ 	.word	0x00001240


	//----- nvinfo : EIATTR_REG_RECONFIG
	.align		4
.L_31:
        /*007c*/ 	.byte	0x01, 0x54
	.zero		2


	//----- nvinfo : EIATTR_SYSCALL_OFFSETS
	.align		4
        /*0080*/ 	.byte	0x04, 0x46
        /*0082*/ 	.short	(.L_33 - .L_32)


	//   ....[0]....
.L_32:
        /*0084*/ 	.word	0x00001400


	//----- nvinfo : EIATTR_MBARRIER_INSTR_OFFSETS
	.align		4
.L_33:
        /*0088*/ 	.byte	0x04, 0x39
        /*008a*/ 	.short	(.L_35 - .L_34)


	//   ....[0]....
.L_34:
        /*008c*/ 	.word	0x00000260
        /*0090*/ 	.word	0x000000ff
        /*0094*/ 	.word	0x00000000
        /*0098*/ 	.short	0x0100
        /*009a*/ 	.byte	0x08
	.zero		1


	//   ....[1]....
        /*009c*/ 	.word	0x00000270
        /*00a0*/ 	.word	0x000000ff
        /*00a4*/ 	.word	0x00000020
        /*00a8*/ 	.short	0x0100
        /*00aa*/ 	.byte	0x08
	.zero		1


	//   ....[2]....
        /*00ac*/ 	.word	0x00000280
        /*00b0*/ 	.word	0x000000ff
        /*00b4*/ 	.word	0x00000008
        /*00b8*/ 	.short	0x0100
        /*00ba*/ 	.byte	0x08
	.zero		1


	//   ....[3]....
        /*00bc*/ 	.word	0x00000290
        /*00c0*/ 	.word	0x000000ff
        /*00c4*/ 	.word	0x00000028
        /*00c8*/ 	.short	0x0100
        /*00ca*/ 	.byte	0x08
	.zero		1


	//   ....[4]....
        /*00cc*/ 	.word	0x000002a0
        /*00d0*/ 	.word	0x000000ff
        /*00d4*/ 	.word	0x00000010
        /*00d8*/ 	.short	0x0100
        /*00da*/ 	.byte	0x08
	.zero		1


	//   ....[5]....
        /*00dc*/ 	.word	0x000002b0
        /*00e0*/ 	.word	0x000000ff
        /*00e4*/ 	.word	0x00000030
        /*00e8*/ 	.short	0x0100
        /*00ea*/ 	.byte	0x08
	.zero		1


	//   ....[6]....
        /*00ec*/ 	.word	0x000002c0
        /*00f0*/ 	.word	0x000000ff
        /*00f4*/ 	.word	0x00000018
        /*00f8*/ 	.short	0x0100
        /*00fa*/ 	.byte	0x08
	.zero		1


	//   ....[7]....
        /*00fc*/ 	.word	0x000002d0
        /*0100*/ 	.word	0x000000ff
        /*0104*/ 	.word	0x00000038
        /*0108*/ 	.short	0x0100
        /*010a*/ 	.byte	0x08
	.zero		1


	//   ....[8]....
        /*010c*/ 	.word	0x000006f0
        /*0110*/ 	.word	0x000000ff
        /*0114*/ 	.word	0x00000050
        /*0118*/ 	.short	0x0100
        /*011a*/ 	.byte	0x06
	.zero		1


	//   ....[9]....
        /*011c*/ 	.word	0x00000770
        /*0120*/ 	.word	0x000000ff
        /*0124*/ 	.word	0x00000058
        /*0128*/ 	.short	0x0100
        /*012a*/ 	.byte	0x06
	.zero		1


	//   ....[10]....
        /*012c*/ 	.word	0x000014c0
        /*0130*/ 	.word	0x00000003
        /*0134*/ 	.word	0x00000000
        /*0138*/ 	.short	0x010a
        /*013a*/ 	.byte	0x3f
	.zero		1


	//   ....[11]....
        /*013c*/ 	.word	0x00001500
        /*0140*/ 	.word	0x00000003
        /*0144*/ 	.word	0x00000000
        /*0148*/ 	.short	0x010a
        /*014a*/ 	.byte	0x3f
	.zero		1


	//   ....[12]....
        /*014c*/ 	.word	0x00001a10
        /*0150*/ 	.word	0x00000005
        /*0154*/ 	.word	0x00000000
        /*0158*/ 	.short	0x010a
        /*015a*/ 	.byte	0x3f
	.zero		1


	//   ....[13]....
        /*015c*/ 	.word	0x00001a50
        /*0160*/ 	.word	0x00000005
        /*0164*/ 	.word	0x00000000
        /*0168*/ 	.short	0x010a
        /*016a*/ 	.byte	0x3f
	.zero		1


	//   ....[14]....
        /*016c*/ 	.word	0x00001df0
        /*0170*/ 	.word	0x00000005
        /*0174*/ 	.word	0x00000000
        /*0178*/ 	.short	0x0101
        /*017a*/ 	.byte	0x3f
	.zero		1


	//   ....[15]....
        /*017c*/ 	.word	0x00001fd0
        /*0180*/ 	.word	0x00000003
        /*0184*/ 	.word	0x00000000
        /*0188*/ 	.short	0x0101
        /*018a*/ 	.byte	0x3f
	.zero		1


	//   ....[16]....
        /*018c*/ 	.word	0x00009870
        /*0190*/ 	.word	0x00000014
        /*0194*/ 	.word	0x00000020
        /*0198*/ 	.short	0x010a
        /*019a*/ 	.byte	0x3f
	.zero		1


	//   ....[17]....
        /*019c*/ 	.word	0x00009c30
        /*01a0*/ 	.word	0x00000005
        /*01a4*/ 	.word	0x00000058
        /*01a8*/ 	.short	0x0101
        /*01aa*/ 	.byte	0x3f
	.zero		1


	//   ....[18]....
        /*01ac*/ 	.word	0x0000a350
        /*01b0*/ 	.word	0x00000007
        /*01b4*/ 	.word	0x00000000
        /*01b8*/ 	.short	0x010a
        /*01ba*/ 	.byte	0x3f
	.zero		1


	//   ....[19]....
        /*01bc*/ 	.word	0x0000a3d0
        /*01c0*/ 	.word	0x00000008
        /*01c4*/ 	.word	0x00000000
        /*01c8*/ 	.short	0x010a
        /*01ca*/ 	.byte	0x3f
	.zero		1


	//   ....[20]....
        /*01cc*/ 	.word	0x0000a460
        /*01d0*/ 	.word	0x0000000b
        /*01d4*/ 	.word	0x00000000
        /*01d8*/ 	.short	0x010a
        /*01da*/ 	.byte	0x3f
	.zero		1


	//   ....[21]....
        /*01dc*/ 	.word	0x0000a4f0
        /*01e0*/ 	.word	0x00000003
        /*01e4*/ 	.word	0x00000000
        /*01e8*/ 	.short	0x010a
        /*01ea*/ 	.byte	0x3f
	.zero		1


	//   ....[22]....
        /*01ec*/ 	.word	0x0000a550
        /*01f0*/ 	.word	0x00000003
        /*01f4*/ 	.word	0x00000000
        /*01f8*/ 	.short	0x010a
        /*01fa*/ 	.byte	0x3f
	.zero		1


	//   ....[23]....
        /*01fc*/ 	.word	0x0000a5a0
        /*0200*/ 	.word	0x00000005
        /*0204*/ 	.word	0x00000000
        /*0208*/ 	.short	0x010a
        /*020a*/ 	.byte	0x3f
	.zero		1


	//   ....[24]....
        /*020c*/ 	.word	0x0000a670
        /*0210*/ 	.word	0x00000014
        /*0214*/ 	.word	0x00000020
        /*0218*/ 	.short	0x010a
        /*021a*/ 	.byte	0x3f
	.zero		1


	//   ....[25]....
        /*021c*/ 	.word	0x0000a740
        /*0220*/ 	.word	0x00000007
        /*0224*/ 	.word	0x00000000
        /*0228*/ 	.short	0x010a
        /*022a*/ 	.byte	0x3f
	.zero		1


	//   ....[26]....
        /*022c*/ 	.word	0x0000a790
        /*0230*/ 	.word	0x00000008
        /*0234*/ 	.word	0x00000000
        /*0238*/ 	.short	0x010a
        /*023a*/ 	.byte	0x3f
	.zero		1


	//   ....[27]....
        /*023c*/ 	.word	0x0000a7e0
        /*0240*/ 	.word	0x0000000b
        /*0244*/ 	.word	0x00000000
        /*0248*/ 	.short	0x010a
        /*024a*/ 	.byte	0x3f
	.zero		1


	//----- nvinfo : EIATTR_NUM_MBARRIERS
	.align		4
.L_35:
        /*024c*/ 	.byte	0x03, 0x38
        /*024e*/ 	.short	0x000a


	//----- nvinfo : EIATTR_EXIT_INSTR_OFFSETS
	.align		4
        /*0250*/ 	.byte	0x04, 0x1c
        /*0252*/ 	.short	(.L_37 - .L_36)


	//   ....[0]....
.L_36:
        /*0254*/ 	.word	0x00000950


	//   ....[1]....
        /*0258*/ 	.word	0x00001170


	//   ....[2]....
        /*025c*/ 	.word	0x00008f80


	//   ....[3]....
        /*0260*/ 	.word	0x000094e0


	//   ....[4]....
        /*0264*/ 	.word	0x0000a540


	//----- nvinfo : EIATTR_MAX_THREADS
	.align		4
.L_37:
        /*0268*/ 	.byte	0x04, 0x05
        /*026a*/ 	.short	(.L_39 - .L_38)
.L_38:
        /*026c*/ 	.word	0x00000180
        /*0270*/ 	.word	0x00000001
        /*0274*/ 	.word	0x00000001


	//----- nvinfo : EIATTR_CRS_STACK_SIZE
	.align		4
.L_39:
        /*0278*/ 	.byte	0x04, 0x1e
        /*027a*/ 	.short	(.L_41 - .L_40)
.L_40:
        /*027c*/ 	.word	0x00000000


	//----- nvinfo : EIATTR_CBANK_PARAM_SIZE
	.align		4
.L_41:
        /*0280*/ 	.byte	0x03, 0x19
        /*0282*/ 	.short	0x0470


	//----- nvinfo : EIATTR_PARAM_CBANK
	.align		4
        /*0284*/ 	.byte	0x04, 0x0a
        /*0286*/ 	.short	(.L_43 - .L_42)
	.align		4
.L_42:
        /*0288*/ 	.word	index@(.nv.constant0._ZN7cutlass13device_kernelINS_4gemm6kernel13GemmUniversalIN4cute5tupleIJiiiiEEENS1_10collective13CollectiveMmaINS1_34MainloopSm90TmaGmmaWarpSpecializedILi4ENS5_IJNS4_1CILi8EEENSA_ILi1EEESC_EEENS1_35KernelTmaWarpSpecializedCooperativeEEENS5_IJNSA_ILi256EEENSA_ILi128EEENSA_ILi32EEEEEEfNS5_IJlSC_lEEEfSK_NS4_8TiledMMAINS4_8MMA_AtomIJNS4_4SM904GMMA30MMA_64x128x8_F32TF32TF32_SS_TNILNSO_7ScaleInE1ELSQ_1EEEEEENS4_6LayoutINS5_IJNSA_ILi2EEESC_SC_EEENS5_IJSC_NSA_ILi0EEESW_EEEEENS5_IJNS4_10UnderscoreESZ_SZ_EEEEENS4_13SM90_TMA_LOADENS4_14ComposedLayoutINS4_7SwizzleILi3ELi4ELi3EEENS4_18smem_ptr_flag_bitsILi32EEENST_INS5_IJSB_SI_EEENS5_IJSI_SC_EEEEEEEvNS4_8identityENS4_23SM90_TMA_LOAD_MULTICASTES1B_vS1C_EENS_8epilogue10collective6detail29Sm90TmaWarpSpecializedAdapterINS1G_15DefaultEpilogueIfSK_SK_NS1F_6thread17LinearCombinationIfLi1EffLNS1K_9ScaleType4KindE0ELNS_15FloatRoundStyleE2EfEENS1_15EpilogueDefaultEEEEEvvEEEEvNT_6ParamsE)
        /*028c*/ 	.short	0x0210
        /*028e*/ 	.short	0x0470


	//----- nvinfo : EIATTR_SW_WAR
	.align		4
.L_43:
        /*0290*/ 	.byte	0x04, 0x36
        /*0292*/ 	.short	(.L_45 - .L_44)
.L_44:
        /*0294*/ 	.word	0x00000008
.L_45:


//--------------------- .nv.callgraph             --------------------------
	.section	.nv.callgraph,"",@"SHT_CUDA_CALLGRAPH"
	.align	4
	.sectionentsize	8
	.align		4
        /*0000*/ 	.word	0x00000000
	.align		4
        /*0004*/ 	.word	0xffffffff
	.align		4
        /*0008*/ 	.word	index@(_ZN7cutlass13device_kernelINS_4gemm6kernel13GemmUniversalIN4cute5tupleIJiiiiEEENS1_10collective13CollectiveMmaINS1_34MainloopSm90TmaGmmaWarpSpecializedILi4ENS5_IJNS4_1CILi8EEENSA_ILi1EEESC_EEENS1_35KernelTmaWarpSpecializedCooperativeEEENS5_IJNSA_ILi256EEENSA_ILi128EEENSA_ILi32EEEEEEfNS5_IJlSC_lEEEfSK_NS4_8TiledMMAINS4_8MMA_AtomIJNS4_4SM904GMMA30MMA_64x128x8_F32TF32TF32_SS_TNILNSO_7ScaleInE1ELSQ_1EEEEEENS4_6LayoutINS5_IJNSA_ILi2EEESC_SC_EEENS5_IJSC_NSA_ILi0EEESW_EEEEENS5_IJNS4_10UnderscoreESZ_SZ_EEEEENS4_13SM90_TMA_LOADENS4_14ComposedLayoutINS4_7SwizzleILi3ELi4ELi3EEENS4_18smem_ptr_flag_bitsILi32EEENST_INS5_IJSB_SI_EEENS5_IJSI_SC_EEEEEEEvNS4_8identityENS4_23SM90_TMA_LOAD_MULTICASTES1B_vS1C_EENS_8epilogue10collective6detail29Sm90TmaWarpSpecializedAdapterINS1G_15DefaultEpilogueIfSK_SK_NS1F_6thread17LinearCombinationIfLi1EffLNS1K_9ScaleType4KindE0ELNS_15FloatRoundStyleE2EfEENS1_15EpilogueDefaultEEEEEvvEEEEvNT_6ParamsE)
	.align		4
        /*000c*/ 	.word	index@(__assertfail)
	.align		4
        /*0010*/ 	.word	0x00000000
	.align		4
        /*0014*/ 	.word	0xfffffffe
	.align		4
        /*0018*/ 	.word	0x00000000
	.align		4
        /*001c*/ 	.word	0xfffffffd
	.align		4
        /*0020*/ 	.word	0x00000000
	.align		4
        /*0024*/ 	.word	0xfffffffc


//--------------------- .nv.constant4             --------------------------
	.section	.nv.constant4,"a",@progbits
	.align	8
	.align		8
.nv.constant4:
        /*0000*/ 	.dword	__assertfail
	.align		8
        /*0008*/ 	.dword	__unnamed_1
	.align		8
        /*0010*/ 	.dword	_ZN40_INTERNAL_f9f058c6_4_k_cu_17b8c817_230204cuda3std3__45__cpo5beginE
	.align		8
        /*0018*/ 	.dword	_ZN40_INTERNAL_f9f058c6_4_k_cu_17b8c817_230204cuda3std3__45__cpo3endE
	.align		8
        /*0020*/ 	.dword	_ZN40_INTERNAL_f9f058c6_4_k_cu_17b8c817_230204cuda3std3__45__cpo6cbeginE
	.align		8
        /*0028*/ 	.dword	_ZN40_INTERNAL_f9f058c6_4_k_cu_17b8c817_230204cuda3std3__45__cpo4cendE
	.align		8
        /*0030*/ 	.dword	_ZN40_INTERNAL_f9f058c6_4_k_cu_17b8c817_230204cuda3std3__442_GLOBAL__N__f9f058c6_4_k_cu_17b8c817_230206ignoreE
	.align		8
        /*0038*/ 	.dword	_ZN40_INTERNAL_f9f058c6_4_k_cu_17b8c817_230204cuda3std3__419piecewise_constructE
	.align		8
        /*0040*/ 	.dword	_ZN40_INTERNAL_f9f058c6_4_k_cu_17b8c817_230204cuda3std3__48in_placeE
	.align		8
        /*0048*/ 	.dword	_ZN40_INTERNAL_f9f058c6_4_k_cu_17b8c817_230204cuda3std6ranges3__45__cpo4swapE
	.align		8
        /*0050*/ 	.dword	_ZN40_INTERNAL_f9f058c6_4_k_cu_17b8c817_230204cuda3std6ranges3__45__cpo9iter_moveE
	.align		8
        /*0058*/ 	.dword	_ZN40_INTERNAL_f9f058c6_4_k_cu_17b8c817_230204cute7productE
	.align		8
        /*0060*/ 	.dword	_ZN40_INTERNAL_f9f058c6_4_k_cu_17b8c817_230204cute1_E
	.align		8
        /*0068*/ 	.dword	$str$22
	.align		8
        /*0070*/ 	.dword	$str$23


//--------------------- .text._ZN7cutlass13device_kernelINS_4gemm6kernel13GemmUniversalIN4cute5tupleIJiiiiEEENS1_10collective13CollectiveMmaINS1_34MainloopSm90TmaGmmaWarpSpecializedILi4ENS5_IJNS4_1CILi8EEENSA_ILi1EEESC_EEENS1_35KernelTmaWarpSpecializedCooperativeEEENS5_IJNSA_ILi256EEENSA_ILi128EEENSA_ILi32EEEEEEfNS5_IJlSC_lEEEfSK_NS4_8TiledMMAINS4_8MMA_AtomIJNS4_4SM904GMMA30MMA_64x128x8_F32TF32TF32_SS_TNILNSO_7ScaleInE1ELSQ_1EEEEEENS4_6LayoutINS5_IJNSA_ILi2EEESC_SC_EEENS5_IJSC_NSA_ILi0EEESW_EEEEENS5_IJNS4_10UnderscoreESZ_SZ_EEEEENS4_13SM90_TMA_LOADENS4_14ComposedLayoutINS4_7SwizzleILi3ELi4ELi3EEENS4_18smem_ptr_flag_bitsILi32EEENST_INS5_IJSB_SI_EEENS5_IJSI_SC_EEEEEEEvNS4_8identityENS4_23SM90_TMA_LOAD_MULTICASTES1B_vS1C_EENS_8epilogue10collective6detail29Sm90TmaWarpSpecializedAdapterINS1G_15DefaultEpilogueIfSK_SK_NS1F_6thread17LinearCombinationIfLi1EffLNS1K_9ScaleType4KindE0ELNS_15FloatRoundStyleE2EfEENS1_15EpilogueDefaultEEEEEvvEEEEvNT_6ParamsE --------------------------
	.section	.text._ZN7cutlass13device_kernelINS_4gemm6kernel13GemmUniversalIN4cute5tupleIJiiiiEEENS1_10collective13CollectiveMmaINS1_34MainloopSm90TmaGmmaWarpSpecializedILi4ENS5_IJNS4_1CILi8EEENSA_ILi1EEESC_EEENS1_35KernelTmaWarpSpecializedCooperativeEEENS5_IJNSA_ILi256EEENSA_ILi128EEENSA_ILi32EEEEEEfNS5_IJlSC_lEEEfSK_NS4_8TiledMMAINS4_8MMA_AtomIJNS4_4SM904GMMA30MMA_64x128x8_F32TF32TF32_SS_TNILNSO_7ScaleInE1ELSQ_1EEEEEENS4_6LayoutINS5_IJNSA_ILi2EEESC_SC_EEENS5_IJSC_NSA_ILi0EEESW_EEEEENS5_IJNS4_10UnderscoreESZ_SZ_EEEEENS4_13SM90_TMA_LOADENS4_14ComposedLayoutINS4_7SwizzleILi3ELi4ELi3EEENS4_18smem_ptr_flag_bitsILi32EEENST_INS5_IJSB_SI_EEENS5_IJSI_SC_EEEEEEEvNS4_8identityENS4_23SM90_TMA_LOAD_MULTICASTES1B_vS1C_EENS_8epilogue10collective6detail29Sm90TmaWarpSpecializedAdapterINS1G_15DefaultEpilogueIfSK_SK_NS1F_6thread17LinearCombinationIfLi1EffLNS1K_9ScaleType4KindE0ELNS_15FloatRoundStyleE2EfEENS1_15EpilogueDefaultEEEEEvvEEEEvNT_6ParamsE,"ax",@progbits
	.align	128
.text._ZN7cutlass13device_kernelINS_4gemm6kernel13GemmUniversalIN4cute5tupleIJiiiiEEENS1_10collective13CollectiveMmaINS1_34MainloopSm90TmaGmmaWarpSpecializedILi4ENS5_IJNS4_1CILi8EEENSA_ILi1EEESC_EEENS1_35KernelTmaWarpSpecializedCooperativeEEENS5_IJNSA_ILi256EEENSA_ILi128EEENSA_ILi32EEEEEEfNS5_IJlSC_lEEEfSK_NS4_8TiledMMAINS4_8MMA_AtomIJNS4_4SM904GMMA30MMA_64x128x8_F32TF32TF32_SS_TNILNSO_7ScaleInE1ELSQ_1EEEEEENS4_6LayoutINS5_IJNSA_ILi2EEESC_SC_EEENS5_IJSC_NSA_ILi0EEESW_EEEEENS5_IJNS4_10UnderscoreESZ_SZ_EEEEENS4_13SM90_TMA_LOADENS4_14ComposedLayoutINS4_7SwizzleILi3ELi4ELi3EEENS4_18smem_ptr_flag_bitsILi32EEENST_INS5_IJSB_SI_EEENS5_IJSI_SC_EEEEEEEvNS4_8identityENS4_23SM90_TMA_LOAD_MULTICASTES1B_vS1C_EENS_8epilogue10collective6detail29Sm90TmaWarpSpecializedAdapterINS1G_15DefaultEpilogueIfSK_SK_NS1F_6thread17LinearCombinationIfLi1EffLNS1K_9ScaleType4KindE0ELNS_15FloatRoundStyleE2EfEENS1_15EpilogueDefaultEEEEEvvEEEEvNT_6ParamsE:
        .type           _ZN7cutlass13device_kernelINS_4gemm6kernel13GemmUniversalIN4cute5tupleIJiiiiEEENS1_10collective13CollectiveMmaINS1_34MainloopSm90TmaGmmaWarpSpecializedILi4ENS5_IJNS4_1CILi8EEENSA_ILi1EEESC_EEENS1_35KernelTmaWarpSpecializedCooperativeEEENS5_IJNSA_ILi256EEENSA_ILi128EEENSA_ILi32EEEEEEfNS5_IJlSC_lEEEfSK_NS4_8TiledMMAINS4_8MMA_AtomIJNS4_4SM904GMMA30MMA_64x128x8_F32TF32TF32_SS_TNILNSO_7ScaleInE1ELSQ_1EEEEEENS4_6LayoutINS5_IJNSA_ILi2EEESC_SC_EEENS5_IJSC_NSA_ILi0EEESW_EEEEENS5_IJNS4_10UnderscoreESZ_SZ_EEEEENS4_13SM90_TMA_LOADENS4_14ComposedLayoutINS4_7SwizzleILi3ELi4ELi3EEENS4_18smem_ptr_flag_bitsILi32EEENST_INS5_IJSB_SI_EEENS5_IJSI_SC_EEEEEEEvNS4_8identityENS4_23SM90_TMA_LOAD_MULTICASTES1B_vS1C_EENS_8epilogue10collective6detail29Sm90TmaWarpSpecializedAdapterINS1G_15DefaultEpilogueIfSK_SK_NS1F_6thread17LinearCombinationIfLi1EffLNS1K_9ScaleType4KindE0ELNS_15FloatRoundStyleE2EfEENS1_15EpilogueDefaultEEEEEvvEEEEvNT_6ParamsE,@function
        .size           _ZN7cutlass13device_kernelINS_4gemm6kernel13GemmUniversalIN4cute5tupleIJiiiiEEENS1_10collective13CollectiveMmaINS1_34MainloopSm90TmaGmmaWarpSpecializedILi4ENS5_IJNS4_1CILi8EEENSA_ILi1EEESC_EEENS1_35KernelTmaWarpSpecializedCooperativeEEENS5_IJNSA_ILi256EEENSA_ILi128EEENSA_ILi32EEEEEEfNS5_IJlSC_lEEEfSK_NS4_8TiledMMAINS4_8MMA_AtomIJNS4_4SM904GMMA30MMA_64x128x8_F32TF32TF32_SS_TNILNSO_7ScaleInE1ELSQ_1EEEEEENS4_6LayoutINS5_IJNSA_ILi2EEESC_SC_EEENS5_IJSC_NSA_ILi0EEESW_EEEEENS5_IJNS4_10UnderscoreESZ_SZ_EEEEENS4_13SM90_TMA_LOADENS4_14ComposedLayoutINS4_7SwizzleILi3ELi4ELi3EEENS4_18smem_ptr_flag_bitsILi32EEENST_INS5_IJSB_SI_EEENS5_IJSI_SC_EEEEEEEvNS4_8identityENS4_23SM90_TMA_LOAD_MULTICASTES1B_vS1C_EENS_8epilogue10collective6detail29Sm90TmaWarpSpecializedAdapterINS1G_15DefaultEpilogueIfSK_SK_NS1F_6thread17LinearCombinationIfLi1EffLNS1K_9ScaleType4KindE0ELNS_15FloatRoundStyleE2EfEENS1_15EpilogueDefaultEEEEEvvEEEEvNT_6ParamsE,(.L_x_323 - _ZN7cutlass13device_kernelINS_4gemm6kernel13GemmUniversalIN4cute5tupleIJiiiiEEENS1_10collective13CollectiveMmaINS1_34MainloopSm90TmaGmmaWarpSpecializedILi4ENS5_IJNS4_1CILi8EEENSA_ILi1EEESC_EEENS1_35KernelTmaWarpSpecializedCooperativeEEENS5_IJNSA_ILi256EEENSA_ILi128EEENSA_ILi32EEEEEEfNS5_IJlSC_lEEEfSK_NS4_8TiledMMAINS4_8MMA_AtomIJNS4_4SM904GMMA30MMA_64x128x8_F32TF32TF32_SS_TNILNSO_7ScaleInE1ELSQ_1EEEEEENS4_6LayoutINS5_IJNSA_ILi2EEESC_SC_EEENS5_IJSC_NSA_ILi0EEESW_EEEEENS5_IJNS4_10UnderscoreESZ_SZ_EEEEENS4_13SM90_TMA_LOADENS4_14ComposedLayoutINS4_7SwizzleILi3ELi4ELi3EEENS4_18smem_ptr_flag_bitsILi32EEENST_INS5_IJSB_SI_EEENS5_IJSI_SC_EEEEEEEvNS4_8identityENS4_23SM90_TMA_LOAD_MULTICASTES1B_vS1C_EENS_8epilogue10collective6detail29Sm90TmaWarpSpecializedAdapterINS1G_15DefaultEpilogueIfSK_SK_NS1F_6thread17LinearCombinationIfLi1EffLNS1K_9ScaleType4KindE0ELNS_15FloatRoundStyleE2EfEENS1_15EpilogueDefaultEEEEEvvEEEEvNT_6ParamsE)
        .other          _ZN7cutlass13device_kernelINS_4gemm6kernel13GemmUniversalIN4cute5tupleIJiiiiEEENS1_10collective13CollectiveMmaINS1_34MainloopSm90TmaGmmaWarpSpecializedILi4ENS5_IJNS4_1CILi8EEENSA_ILi1EEESC_EEENS1_35KernelTmaWarpSpecializedCooperativeEEENS5_IJNSA_ILi256EEENSA_ILi128EEENSA_ILi32EEEEEEfNS5_IJlSC_lEEEfSK_NS4_8TiledMMAINS4_8MMA_AtomIJNS4_4SM904GMMA30MMA_64x128x8_F32TF32TF32_SS_TNILNSO_7ScaleInE1ELSQ_1EEEEEENS4_6LayoutINS5_IJNSA_ILi2EEESC_SC_EEENS5_IJSC_NSA_ILi0EEESW_EEEEENS5_IJNS4_10UnderscoreESZ_SZ_EEEEENS4_13SM90_TMA_LOADENS4_14ComposedLayoutINS4_7SwizzleILi3ELi4ELi3EEENS4_18smem_ptr_flag_bitsILi32EEENST_INS5_IJSB_SI_EEENS5_IJSI_SC_EEEEEEEvNS4_8identityENS4_23SM90_TMA_LOAD_MULTICASTES1B_vS1C_EENS_8epilogue10collective6detail29Sm90TmaWarpSpecializedAdapterINS1G_15DefaultEpilogueIfSK_SK_NS1F_6thread17LinearCombinationIfLi1EffLNS1K_9ScaleType4KindE0ELNS_15FloatRoundStyleE2EfEENS1_15EpilogueDefaultEEEEEvvEEEEvNT_6ParamsE,@"STO_CUDA_ENTRY STV_DEFAULT"
_ZN7cutlass13device_kernelINS_4gemm6kernel13GemmUniversalIN4cute5tupleIJiiiiEEENS1_10collective13CollectiveMmaINS1_34MainloopSm90TmaGmmaWarpSpecializedILi4ENS5_IJNS4_1CILi8EEENSA_ILi1EEESC_EEENS1_35KernelTmaWarpSpecializedCooperativeEEENS5_IJNSA_ILi256EEENSA_ILi128EEENSA_ILi32EEEEEEfNS5_IJlSC_lEEEfSK_NS4_8TiledMMAINS4_8MMA_AtomIJNS4_4SM904GMMA30MMA_64x128x8_F32TF32TF32_SS_TNILNSO_7ScaleInE1ELSQ_1EEEEEENS4_6LayoutINS5_IJNSA_ILi2EEESC_SC_EEENS5_IJSC_NSA_ILi0EEESW_EEEEENS5_IJNS4_10UnderscoreESZ_SZ_EEEEENS4_13SM90_TMA_LOADENS4_14ComposedLayoutINS4_7SwizzleILi3ELi4ELi3EEENS4_18smem_ptr_flag_bitsILi32EEENST_INS5_IJSB_SI_EEENS5_IJSI_SC_EEEEEEEvNS4_8identityENS4_23SM90_TMA_LOAD_MULTICASTES1B_vS1C_EENS_8epilogue10collective6detail29Sm90TmaWarpSpecializedAdapterINS1G_15DefaultEpilogueIfSK_SK_NS1F_6thread17LinearCombinationIfLi1EffLNS1K_9ScaleType4KindE0ELNS_15FloatRoundStyleE2EfEENS1_15EpilogueDefaultEEEEEvvEEEEvNT_6ParamsE:
[----:B------:R-:W0:Y:S01]  /*0000*/  LDC R1, c[0x0][0x28] ;  /* 0x00000a00ff017b82 */ /* 0x000e220000000800 */
[----:B------:R-:W1:Y:S01]  /*0010*/  S2R R18, SR_TID.X ;  /* 0x0000000000127919 */ /* 0x000e620000002100 */
[----:B------:R-:W-:Y:S01]  /*0020*/  ELECT P0, URZ, PT ;  /* 0x00000000003f782f */ /* 0x000fe20003800000 */
[----:B------:R-:W-:Y:S01]  /*0030*/  BSSY B0, `(.L_x_0) ;  /* 0x000000f000007945 */ /* 0x000fe20003800000 */
[--C-:B-1----:R-:W-:Y:S02]  /*0040*/  SHF.R.U32.HI R0, RZ, 0x5, R18.reuse ;  /* 0x00000005ff007819 */ /* 0x102fe40000011612 */
[----:B------:R-:W-:-:S03]  /*0050*/  SHF.R.U32.HI R3, RZ, 0x7, R18 ;  /* 0x00000007ff037819 */ /* 0x000fc60000011612 */
[----:B------:R-:W1:Y:S04]  /*0060*/  SHFL.IDX PT, R2, R0, RZ, 0x1f ;  /* 0x00001fff00027589 */ /* 0x000e6800000e0000 */
[----:B------:R2:W3:Y:S01]  /*0070*/  SHFL.IDX PT, R5, R3, RZ, 0x1f ;  /* 0x00001fff03057589 */ /* 0x0004e200000e0000 */
[----:B-1----:R-:W-:-:S13]  /*0080*/  ISETP.NE.OR P0, PT, R2, RZ, !P0 ;  /* 0x000000ff0200720c */ /* 0x002fda0004705670 */
[----:B0-23--:R-:W-:Y:S05]  /*0090*/  @P0 BRA `(.L_x_1) ;  /* 0x0000000000200947 */ /* 0x00dfea0003800000 */
[----:B------:R-:W-:Y:S02]  /*00a0*/  ULDC.64 UR4, c[0x0][0x198] ;  /* 0x0000660000047ab9 */ /* 0x000fe40000000a00 */
[----:B------:R-:W-:Y:S02]  /*00b0*/  UIADD3 UR6, UP0, UR4, 0xf0, URZ ;  /* 0x000000f004067890 */ /* 0x000fe4000ff1e03f */
[----:B------:R-:W-:Y:S02]  /*00c0*/  UIADD3 UR4, UP1, UR4, 0x1f0, URZ ;  /* 0x000001f004047890 */ /* 0x000fe4000ff3e03f */
[----:B------:R-:W-:Y:S02]  /*00d0*/  UIADD3.X UR7, URZ, UR5, URZ, UP0, !UPT ;  /* 0x000000053f077290 */ /* 0x000fe400087fe43f */
[----:B------:R-:W-:-:S07]  /*00e0*/  UIADD3.X UR5, URZ, UR5, URZ, UP1, !UPT ;  /* 0x000000053f057290 */ /* 0x000fce0008ffe43f */
[----:B------:R0:W-:Y:S02]  /*00f0*/  UTMACCTL.PF [UR6] ;  /* 0x00000000060079b9 */ /* 0x0001e40008040000 */
[----:B------:R0:W-:Y:S02]  /*0100*/  UTMACCTL.PF [UR4] ;  /* 0x00000000040079b9 */ /* 0x0001e40008040000 */
[----:B0-----:R-:W-:Y:S01]  /*0110*/  NOP ;  /* 0x0000000000007918 */ /* 0x001fe20000000000 */
.L_x_1:
[----:B------:R-:W-:Y:S05]  /*0120*/  BSYNC B0 ;  /* 0x0000000000007941 */ /* 0x000fea0003800000 */
.L_x_0:
[----:B------:R-:W0:Y:S01]  /*0130*/  SHFL.IDX PT, R3, R0, RZ, 0x1f ;  /* 0x00001fff00037589 */ /* 0x000e2200000e0000 */
[----:B------:R-:W-:-:S04]  /*0140*/  SHF.R.S32.HI R7, RZ, 0x1f, R18 ;  /* 0x0000001fff077819 */ /* 0x000fc80000011412 */
[----:B------:R-:W-:-:S04]  /*0150*/  LEA.HI R7, R7, R18, RZ, 0x7 ;  /* 0x0000001207077211 */ /* 0x000fc800078f38ff */
[----:B------:R-:W-:Y:S02]  /*0160*/  LOP3.LUT R7, R7, 0xffffff80, RZ, 0xc0, !PT ;  /* 0xffffff8007077812 */ /* 0x000fe400078ec0ff */
[----:B0-----:R-:W-:-:S13]  /*0170*/  ISETP.NE.AND P0, PT, R3, RZ, PT ;  /* 0x000000ff0300720c */ /* 0x001fda0003f05270 */
[----:B------:R-:W-:Y:S05]  /*0180*/  @P0 BRA `(.L_x_2) ;  /* 0x0000000000580947 */ /* 0x000fea0003800000 */
[----:B------:R-:W0:Y:S01]  /*0190*/  S2UR UR8, SR_CgaCtaId ;  /* 0x00000000000879c3 */ /* 0x000e220000008800 */
[----:B------:R-:W-:Y:S01]  /*01a0*/  UMOV UR4, 0x400 ;  /* 0x0000040000047882 */ /* 0x000fe20000000000 */
[----:B------:R-:W-:Y:S01]  /*01b0*/  UMOV UR5, 0x1 ;  /* 0x0000000100057882 */ /* 0x000fe20000000000 */
[----:B------:R-:W-:Y:S01]  /*01c0*/  UMOV UR6, 0x10 ;  /* 0x0000001000067882 */ /* 0x000fe20000000000 */
[----:B------:R-:W-:Y:S01]  /*01d0*/  ELECT P0, URZ, PT ;  /* 0x00000000003f782f */ /* 0x000fe20003800000 */
[----:B------:R-:W-:-:S04]  /*01e0*/  UIADD3 UR6, -UR6, 0x100000, URZ ;  /* 0x0010000006067890 */ /* 0x000fc8000fffe13f */
[----:B------:R-:W-:Y:S02]  /*01f0*/  USHF.L.U32 UR7, UR6, 0xb, URZ ;  /* 0x0000000b06077899 */ /* 0x000fe4000800063f */
[----:B------:R-:W-:Y:S02]  /*0200*/  USHF.L.U32 UR6, UR6, 0x1, URZ ;  /* 0x0000000106067899 */ /* 0x000fe4000800063f */
[----:B0-----:R-:W-:Y:S02]  /*0210*/  ULEA UR8, UR8, UR4, 0x18 ;  /* 0x0000000408087291 */ /* 0x001fe4000f8ec03f */
[----:B------:R-:W-:-:S04]  /*0220*/  UIADD3 UR4, -UR5, 0x100000, URZ ;  /* 0x0010000005047890 */ /* 0x000fc8000fffe13f */
[----:B------:R-:W-:Y:S02]  /*0230*/  USHF.L.U32 UR5, UR4, 0xb, URZ ;  /* 0x0000000b04057899 */ /* 0x000fe4000800063f */
[----:B------:R-:W-:Y:S01]  /*0240*/  USHF.L.U32 UR4, UR4, 0x1, URZ ;  /* 0x0000000104047899 */ /* 0x000fe2000800063f */
[----:B------:R-:W0:Y:S11]  /*0250*/  FENCE.VIEW.ASYNC.S ;  /* 0x00000000000073c6 */ /* 0x000e360000000000 */
[----:B0-----:R0:W1:Y:S01]  /*0260*/  SYNCS.EXCH.64 URZ, [UR8], UR4 ;  /* 0x00000004083f75b2 */ /* 0x0010620008000100 */
[----:B------:R0:W2:Y:S01]  /*0270*/  SYNCS.EXCH.64 URZ, [UR8+0x20], UR6 ;  /* 0x00002006083f75b2 */ /* 0x0000a20008000100 */
[----:B------:R0:W3:Y:S01]  /*0280*/  SYNCS.EXCH.64 URZ, [UR8+0x8], UR4 ;  /* 0x00000804083f75b2 */ /* 0x0000e20008000100 */
[----:B------:R0:W4:Y:S01]  /*0290*/  SYNCS.EXCH.64 URZ, [UR8+0x28], UR6 ;  /* 0x00002806083f75b2 */ /* 0x0001220008000100 */
[----:B------:R0:W0:Y:S01]  /*02a0*/  SYNCS.EXCH.64 URZ, [UR8+0x10], UR4 ;  /* 0x00001004083f75b2 */ /* 0x0000220008000100 */
[----:B------:R0:W0:Y:S01]  /*02b0*/  SYNCS.EXCH.64 URZ, [UR8+0x30], UR6 ;  /* 0x00003006083f75b2 */ /* 0x0000220008000100 */
[----:B------:R0:W0:Y:S01]  /*02c0*/  SYNCS.EXCH.64 URZ, [UR8+0x18], UR4 ;  /* 0x00001804083f75b2 */ /* 0x0000220008000100 */
[----:B------:R0:W0:Y:S01]  /*02d0*/  SYNCS.EXCH.64 URZ, [UR8+0x38], UR6 ;  /* 0x00003806083f75b2 */ /* 0x0000220008000100 */
[----:B------:R-:W-:Y:S01]  /*02e0*/  NOP ;  /* 0x0000000000007918 */ /* 0x000fe20000000000 */
.L_x_2:
[----:B------:R-:W5:Y:S01]  /*02f0*/  SHFL.IDX PT, R0, R0, RZ, 0x1f ;  /* 0x00001fff00007589 */ /* 0x000f6200000e0000 */
[----:B0-----:R-:W0:Y:S01]  /*0300*/  S2UR UR8, SR_CTAID.X ;  /* 0x00000000000879c3 */ /* 0x001e220000002500 */
[----:B------:R-:W-:Y:S01]  /*0310*/  IMAD.IADD R6, R18, 0x1, -R7 ;  /* 0x0000000112067824 */ /* 0x000fe200078e0a07 */
[----:B------:R-:W-:Y:S01]  /*0320*/  SHF.R.S32.HI R10, RZ, 0x1f, R3 ;  /* 0x0000001fff0a7819 */ /* 0x000fe20000011403 */
[----:B------:R-:W1:Y:S01]  /*0330*/  S2R R4, SR_CTAID.Y ;  /* 0x0000000000047919 */ /* 0x000e620000002600 */
[----:B------:R-:W-:Y:S01]  /*0340*/  ELECT P0, URZ, PT ;  /* 0x00000000003f782f */ /* 0x000fe20003800000 */
[----:B------:R-:W-:Y:S01]  /*0350*/  NOP ;  /* 0x0000000000007918 */ /* 0x000fe20000000000 */
[----:B------:R-:W-:Y:S01]  /*0360*/  SHF.R.S32.HI R7, RZ, 0x1f, R6 ;  /* 0x0000001fff077819 */ /* 0x000fe20000011406 */
[----:B------:R-:W-:Y:S01]  /*0370*/  ULDC UR4, c[0x0][0x150] ;  /* 0x0000540000047ab9 */ /* 0x000fe20000000800 */
[----:B------:R-:W-:Y:S01]  /*0380*/  LEA.HI R10, R10, R3, RZ, 0x2 ;  /* 0x000000030a0a7211 */ /* 0x000fe200078f10ff */
[----:B------:R-:W2:Y:S01]  /*0390*/  LDC R9, c[0x0][0x144] ;  /* 0x00005100ff097b82 */ /* 0x000ea20000000800 */
[----:B------:R-:W-:Y:S01]  /*03a0*/  LEA.HI R7, R7, R6, RZ, 0x3 ;  /* 0x0000000607077211 */ /* 0x000fe200078f18ff */
[----:B------:R-:W-:Y:S01]  /*03b0*/  NOP ;  /* 0x0000000000007918 */ /* 0x000fe20000000000 */
[----:B------:R-:W-:Y:S01]  /*03c0*/  LOP3.LUT R10, R10, 0x3ffffffc, RZ, 0xc0, !PT ;  /* 0x3ffffffc0a0a7812 */ /* 0x000fe200078ec0ff */
[----:B------:R-:W-:Y:S01]  /*03d0*/  IMAD.MOV.U32 R22, RZ, RZ, 0x1 ;  /* 0x00000001ff167424 */ /* 0x000fe200078e00ff */
[----:B------:R-:W-:-:S02]  /*03e0*/  SHF.R.S32.HI R8, RZ, 0x3, R7 ;  /* 0x00000003ff087819 */ /* 0x000fc40000011407 */
[----:B------:R-:W-:Y:S01]  /*03f0*/  SHF.R.S32.HI R7, RZ, 0x1f, R7 ;  /* 0x0000001fff077819 */ /* 0x000fe20000011407 */
[----:B------:R-:W3:Y:S01]  /*0400*/  LDC R12, c[0x0][0x140] ;  /* 0x00005000ff0c7b82 */ /* 0x000ee20000000800 */
[----:B------:R-:W-:Y:S02]  /*0410*/  IADD3 R10, R3, -R10, RZ ;  /* 0x8000000a030a7210 */ /* 0x000fe40007ffe0ff */
[----:B------:R-:W-:Y:S02]  /*0420*/  LEA.HI R7, R7, R8, RZ, 0x2 ;  /* 0x0000000807077211 */ /* 0x000fe400078f10ff */
[----:B------:R-:W-:Y:S02]  /*0430*/  ISETP.NE.AND P3, PT, R5, RZ, PT ;  /* 0x000000ff0500720c */ /* 0x000fe40003f65270 */
[----:B-----5:R-:W-:Y:S02]  /*0440*/  ISETP.NE.OR P0, PT, R0, RZ, !P0 ;  /* 0x000000ff0000720c */ /* 0x020fe40004705670 */
[----:B0-----:R-:W-:-:S02]  /*0450*/  I2FP.F32.U32 R0, UR8 ;  /* 0x0000000800007c45 */ /* 0x001fc40008201000 */
[----:B------:R-:W-:-:S03]  /*0460*/  LOP3.LUT R7, R7, 0xfffffffc, RZ, 0xc0, !PT ;  /* 0xfffffffc07077812 */ /* 0x000fc600078ec0ff */
[----:B------:R-:W-:Y:S01]  /*0470*/  FMUL R0, R0, UR4 ;  /* 0x0000000400007c20 */ /* 0x000fe20008400000 */
[----:B------:R-:W-:Y:S01]  /*0480*/  ULDC UR4, c[0x0][0x154] ;  /* 0x0000550000047ab9 */ /* 0x000fe20000000800 */
[----:B------:R-:W-:Y:S01]  /*0490*/  IMAD.IADD R7, R8, 0x1, -R7 ;  /* 0x0000000108077824 */ /* 0x000fe200078e0a07 */
[----:B-1----:R-:W-:-:S03]  /*04a0*/  I2FP.F32.U32 R8, R4 ;  /* 0x0000000400087245 */ /* 0x002fc60000201000 */
[----:B------:R-:W-:Y:S01]  /*04b0*/  IMAD R7, R10, 0x4, R7 ;  /* 0x000000040a077824 */ /* 0x000fe200078e0207 */
[----:B------:R-:W0:Y:S01]  /*04c0*/  F2I.U32.TRUNC.NTZ R0, R0 ;  /* 0x0000000000007305 */ /* 0x000e22000020f000 */
[----:B------:R-:W-:Y:S01]  /*04d0*/  VOTEU.ALL UP0, P0 ;  /* 0x00000000003f7886 */ /* 0x000fe20000000000 */
[----:B------:R-:W-:Y:S01]  /*04e0*/  FMUL R10, R8, UR4 ;  /* 0x00000004080a7c20 */ /* 0x000fe20008400000 */
[C---:B------:R-:W-:Y:S01]  /*04f0*/  IMAD.SHL.U32 R152, R7.reuse, 0x4, RZ ;  /* 0x0000000407987824 */ /* 0x040fe200078e00ff */
[----:B------:R-:W-:Y:S01]  /*0500*/  UMOV UR4, 0x20 ;  /* 0x0000002000047882 */ /* 0x000fe20000000000 */
[----:B---3--:R-:W-:Y:S01]  /*0510*/  ISETP.EQ.U32.AND P2, PT, R12, 0x1, PT ;  /* 0x000000010c00780c */ /* 0x008fe20003f42070 */
[----:B------:R-:W1:Y:S01]  /*0520*/  @!UP0 S2UR UR7, SR_CgaCtaId ;  /* 0x00000000000789c3 */ /* 0x000e620000008800 */
[----:B------:R-:W-:Y:S01]  /*0530*/  @!UP0 UMOV UR6, 0x400 ;  /* 0x0000040000068882 */ /* 0x000fe20000000000 */
[----:B------:R-:W-:Y:S01]  /*0540*/  LOP3.LUT R152, R7, 0xc, R152, 0x78, !PT ;  /* 0x0000000c07987812 */ /* 0x000fe200078e7898 */
[----:B------:R-:W3:Y:S01]  /*0550*/  F2I.U32.TRUNC.NTZ R10, R10 ;  /* 0x0000000a000a7305 */ /* 0x000ee2000020f000 */
[----:B------:R-:W-:-:S04]  /*0560*/  @!UP0 UIADD3 UR4, -UR4, 0x100000, URZ ;  /* 0x0010000004048890 */ /* 0x000fc8000fffe13f */
[----:B------:R-:W-:Y:S02]  /*0570*/  @!UP0 USHF.L.U32 UR5, UR4, 0xb, URZ ;  /* 0x0000000b04058899 */ /* 0x000fe4000800063f */
[----:B------:R-:W-:Y:S01]  /*0580*/  @!UP0 USHF.L.U32 UR4, UR4, 0x1, URZ ;  /* 0x0000000104048899 */ /* 0x000fe2000800063f */
[----:B------:R-:W-:Y:S01]  /*0590*/  SHF.R.S32.HI R3, RZ, 0x1f, R152 ;  /* 0x0000001fff037819 */ /* 0x000fe20000011498 */
[----:B------:R-:W-:Y:S01]  /*05a0*/  VOTEU.ALL UP1, P0 ;  /* 0x00000000003f7886 */ /* 0x000fe20000020000 */
[----:B------:R-:W5:Y:S01]  /*05b0*/  LDC R7, c[0x0][0x148] ;  /* 0x00005200ff077b82 */ /* 0x000f620000000800 */
[----:B0-----:R-:W-:Y:S02]  /*05c0*/  IADD3 R14, -R0, RZ, RZ ;  /* 0x000000ff000e7210 */ /* 0x001fe40007ffe1ff */
[----:B------:R-:W-:-:S03]  /*05d0*/  LEA.HI R8, R3, R152, RZ, 0x3 ;  /* 0x0000009803087211 */ /* 0x000fc600078f18ff */
[----:B--2---:R-:W-:Y:S01]  /*05e0*/  IMAD R3, R9, R14, UR8 ;  /* 0x0000000809037e24 */ /* 0x004fe2000f8e020e */
[----:B------:R-:W-:Y:S02]  /*05f0*/  LOP3.LUT R11, R8, 0xfffffff8, RZ, 0xc0, !PT ;  /* 0xfffffff8080b7812 */ /* 0x000fe400078ec0ff */
[----:B------:R-:W-:Y:S02]  /*0600*/  SHF.R.S32.HI R9, RZ, 0x1f, R2 ;  /* 0x0000001fff097819 */ /* 0x000fe40000011402 */
[----:B---3--:R-:W-:Y:S01]  /*0610*/  IADD3 R24, -R10, RZ, RZ ;  /* 0x000000ff0a187210 */ /* 0x008fe20007ffe1ff */
[----:B------:R-:W-:Y:S01]  /*0620*/  IMAD.IADD R0, R152, 0x1, -R11 ;  /* 0x0000000198007824 */ /* 0x000fe200078e0a0b */
[----:B------:R-:W-:Y:S01]  /*0630*/  LEA.HI R9, R9, R2, RZ, 0x2 ;  /* 0x0000000209097211 */ /* 0x000fe200078f10ff */
[----:B-1----:R-:W-:-:S03]  /*0640*/  @!UP0 ULEA UR6, UR7, UR6, 0x18 ;  /* 0x0000000607068291 */ /* 0x002fc6000f8ec03f */
[----:B------:R-:W-:Y:S01]  /*0650*/  LOP3.LUT R9, R9, 0xfffffffc, RZ, 0xc0, !PT ;  /* 0xfffffffc09097812 */ /* 0x000fe200078ec0ff */
[----:B------:R-:W-:Y:S01]  /*0660*/  VOTEU.ALL UP0, P0 ;  /* 0x00000000003f7886 */ /* 0x000fe20000000000 */
[----:B------:R-:W-:Y:S02]  /*0670*/  ISETP.NE.AND P4, PT, R0, R3, PT ;  /* 0x000000030000720c */ /* 0x000fe40003f85270 */
[----:B------:R-:W-:Y:S01]  /*0680*/  LOP3.LUT P0, RZ, R6, 0x7, RZ, 0xc0, !PT ;  /* 0x0000000706ff7812 */ /* 0x000fe2000780c0ff */
[----:B------:R-:W-:Y:S02]  /*0690*/  IMAD.IADD R0, R2, 0x1, -R9 ;  /* 0x0000000102007824 */ /* 0x000fe400078e0a09 */
[----:B-----5:R-:W-:Y:S01]  /*06a0*/  IMAD R9, R7, R24, R4 ;  /* 0x0000001807097224 */ /* 0x020fe200078e0204 */
[----:B------:R-:W-:Y:S01]  /*06b0*/  ISETP.LT.U32.AND P0, PT, R152, 0x8, !P0 ;  /* 0x000000089800780c */ /* 0x000fe20004701070 */
[----:B------:R-:W-:Y:S01]  /*06c0*/  VIADD R6, R5, 0xffffffff ;  /* 0xffffffff05067836 */ /* 0x000fe20000000000 */
[C---:B------:R-:W-:Y:S01]  /*06d0*/  ISETP.NE.AND P1, PT, R0.reuse, 0x3, PT ;  /* 0x000000030000780c */ /* 0x040fe20003f25270 */
[----:B------:R-:W0:Y:S02]  /*06e0*/  FENCE.VIEW.ASYNC.S ;  /* 0x00000000000073c6 */ /* 0x000e240000000000 */
[----:B0-----:R0:W1:Y:S01]  /*06f0*/  @!UP0 SYNCS.EXCH.64 URZ, [UR6+0x50], UR4 ;  /* 0x00005004063f85b2 */ /* 0x0010620008000100 */
[----:B------:R-:W-:-:S02]  /*0700*/  ISETP.EQ.OR P1, PT, R0, RZ, !P1 ;  /* 0x000000ff0000720c */ /* 0x000fc40004f22670 */
[----:B------:R-:W-:Y:S02]  /*0710*/  @P4 SHF.R.S32.HI R8, RZ, 0x3, R8 ;  /* 0x00000003ff084819 */ /* 0x000fe40000011408 */
[----:B------:R-:W-:Y:S02]  /*0720*/  ISETP.EQ.AND P1, PT, R5, RZ, P1 ;  /* 0x000000ff0500720c */ /* 0x000fe40000f22270 */
[----:B------:R-:W-:Y:S02]  /*0730*/  @P4 ISETP.NE.AND P5, PT, R8, R9, PT ;  /* 0x000000090800420c */ /* 0x000fe40003fa5270 */
[----:B------:R-:W-:Y:S02]  /*0740*/  ISETP.GE.U32.AND P6, PT, R6, 0x2, PT ;  /* 0x000000020600780c */ /* 0x000fe40003fc6070 */
[----:B------:R-:W-:Y:S02]  /*0750*/  SEL R9, RZ, 0x1, !P0 ;  /* 0x00000001ff097807 */ /* 0x000fe40004000000 */
[----:B------:R-:W-:Y:S01]  /*0760*/  @P4 SEL R22, RZ, 0x1, P5 ;  /* 0x00000001ff164807 */ /* 0x000fe20002800000 */
[----:B------:R0:W2:Y:S01]  /*0770*/  @!UP1 SYNCS.EXCH.64 URZ, [UR6+0x58], UR4 ;  /* 0x00005804063f95b2 */ /* 0x0000a20008000100 */
[----:B------:R-:W-:Y:S01]  /*0780*/  SEL R19, RZ, 0x1, !P1 ;  /* 0x00000001ff137807 */ /* 0x000fe20004800000 */
[----:B------:R-:W-:Y:S01]  /*0790*/  NOP ;  /* 0x0000000000007918 */ /* 0x000fe20000000000 */
[----:B------:R-:W-:-:S02]  /*07a0*/  LOP3.LUT R22, R22, R9, RZ, 0xc0, !PT ;  /* 0x0000000916167212 */ /* 0x000fc400078ec0ff */
[----:B------:R-:W-:Y:S01]  /*07b0*/  SEL R19, R19, 0x2, P6 ;  /* 0x0000000213137807 */ /* 0x000fe20003000000 */
[----:B------:R-:W-:Y:S06]  /*07c0*/  @!P2 BRA `(.L_x_3) ;  /* 0x000000000008a947 */ /* 0x000fec0003800000 */
[----:B-12-4-:R-:W-:Y:S01]  /*07d0*/  UCGABAR_ARV ;  /* 0x00000000000079c7 */ /* 0x016fe20008000000 */
[----:B------:R-:W-:Y:S05]  /*07e0*/  BRA `(.L_x_4) ;  /* 0x0000000000047947 */ /* 0x000fea0003800000 */
.L_x_3:
[----:B-12-4-:R-:W-:Y:S01]  /*07f0*/  NOP ;  /* 0x0000000000007918 */ /* 0x016fe20000000000 */
.L_x_4:
[----:B------:R-:W1:Y:S01]  /*0800*/  LDC R2, c[0x0][0x65c] ;  /* 0x00019700ff027b82 */ /* 0x000e620000000800 */
[----:B------:R-:W-:Y:S02]  /*0810*/  MOV R8, UR8 ;  /* 0x0000000800087c02 */ /* 0x000fe40008000f00 */
[----:B------:R-:W-:Y:S02]  /*0820*/  MOV R9, RZ ;  /* 0x000000ff00097202 */ /* 0x000fe40000000f00 */
[----:B-1----:R-:W-:-:S04]  /*0830*/  ISETP.NE.AND P1, PT, R2, 0x1, PT ;  /* 0x000000010200780c */ /* 0x002fc80003f25270 */
[----:B------:R-:W-:-:S09]  /*0840*/  P2R R5, PR, RZ, 0x2 ;  /* 0x00000002ff057803 */ /* 0x000fd20000000000 */
[----:B------:R-:W1:Y:S01]  /*0850*/  @P1 LDC R17, c[0x0][0x10] ;  /* 0x00000400ff111b82 */ /* 0x000e620000000800 */
[----:B------:R-:W-:Y:S02]  /*0860*/  @P1 IMAD.MOV.U32 R5, RZ, RZ, RZ ;  /* 0x000000ffff051224 */ /* 0x000fe400078e00ff */
[----:B------:R-:W-:-:S05]  /*0870*/  @P1 IMAD.MOV.U32 R13, RZ, RZ, RZ ;  /* 0x000000ffff0d1224 */ /* 0x000fca00078e00ff */
[----:B------:R-:W2:Y:S01]  /*0880*/  @!P1 LDC R11, c[0x0][0xc] ;  /* 0x00000300ff0b9b82 */ /* 0x000ea20000000800 */
[----:B-1----:R-:W-:-:S04]  /*0890*/  @P1 IMAD.WIDE.U32 R16, R17, UR8, R4 ;  /* 0x0000000811101c25 */ /* 0x002fc8000f8e0004 */
[----:B------:R-:W-:Y:S02]  /*08a0*/  @P1 IMAD.IADD R17, R17, 0x1, R13 ;  /* 0x0000000111111824 */ /* 0x000fe400078e020d */
[----:B--2---:R-:W-:-:S04]  /*08b0*/  @!P1 IMAD.WIDE.U32 R8, R4, R11, R8 ;  /* 0x0000000b04089225 */ /* 0x004fc800078e0008 */
[----:B------:R-:W-:Y:S01]  /*08c0*/  @!P1 IMAD.MOV.U32 R16, RZ, RZ, R8 ;  /* 0x000000ffff109224 */ /* 0x000fe200078e0008 */
[----:B------:R-:W-:Y:S01]  /*08d0*/  @!P1 MOV R17, R9 ;  /* 0x0000000900119202 */ /* 0x000fe20000000f00 */
[----:B------:R-:W-:Y:S06]  /*08e0*/  @!P2 BRA `(.L_x_5) ;  /* 0x00000000000ca947 */ /* 0x000fec0003800000 */
[----:B------:R-:W-:Y:S01]  /*08f0*/  UCGABAR_WAIT ;  /* 0x0000000000007dc7 */ /* 0x000fe20008000000 */
[----:B------:R-:W-:Y:S01]  /*0900*/  CCTL.IVALL ;  /* 0x00000000ff00798f */ /* 0x000fe20002000000 */
[----:B------:R-:W-:Y:S05]  /*0910*/  BRA `(.L_x_6) ;  /* 0x0000000000047947 */ /* 0x000fea0003800000 */
.L_x_5:
[----:B------:R-:W-:Y:S06]  /*0920*/  BAR.SYNC.DEFER_BLOCKING 0x0 ;  /* 0x0000000000007b1d */ /* 0x000fec0000010000 */
.L_x_6:
[----:B------:R-:W-:Y:S05]  /*0930*/  @!P3 BRA `(.L_x_7) ;  /* 0x000000840094b947 */ /* 0x000fea0003800000 */
[----:B------:R-:W-:-:S13]  /*0940*/  ISETP.GT.U32.AND P0, PT, R6, 0x1, PT ;  /* 0x000000010600780c */ /* 0x000fda0003f04070 */
[----:B0-----:R-:W-:Y:S05]  /*0950*/  @P0 EXIT ;  /* 0x000000000000094d */ /* 0x001fea0003800000 */
[----:B------:R-:W-:Y:S01]  /*0960*/  ULDC.64 UR4, c[0x0][0x650] ;  /* 0x0001940000047ab9 */ /* 0x000fe20000000a00 */
[----:B------:R-:W-:Y:S01]  /*0970*/  PRMT R0, RZ, 0x7610, R0 ;  /* 0x00007610ff007816 */ /* 0x000fe20000000000 */
[----:B------:R-:W-:Y:S01]  /*0980*/  IMAD.MOV.U32 R153, RZ, RZ, -0x1 ;  /* 0xffffffffff997424 */ /* 0x000fe200078e00ff */
[----:B------:R-:W-:Y:S01]  /*0990*/  ISETP.GE.U32.AND P0, PT, R16, UR4, PT ;  /* 0x0000000410007c0c */ /* 0x000fe2000bf06070 */
[----:B------:R-:W-:Y:S01]  /*09a0*/  IMAD.MOV.U32 R154, RZ, RZ, -0x1 ;  /* 0xffffffffff9a7424 */ /* 0x000fe200078e00ff */
[----:B------:R-:W-:Y:S02]  /*09b0*/  MOV R23, 0xffffffff ;  /* 0xffffffff00177802 */ /* 0x000fe40000000f00 */
[----:B------:R-:W-:-:S13]  /*09c0*/  ISETP.GE.U32.AND.EX P0, PT, R17, UR5, PT, P0 ;  /* 0x0000000511007c0c */ /* 0x000fda000bf06100 */
[----:B------:R-:W-:Y:S05]  /*09d0*/  @P0 BRA `(.L_x_8) ;  /* 0x00000004002c0947 */ /* 0x000fea0003800000 */
[----:B------:R-:W0:Y:S01]  /*09e0*/  LDC.64 R20, c[0x0][0x628] ;  /* 0x00018a00ff147b82 */ /* 0x000e220000000a00 */
[----:B------:R-:W-:Y:S02]  /*09f0*/  IMAD.MOV.U32 R8, RZ, RZ, R16 ;  /* 0x000000ffff087224 */ /* 0x000fe400078e0010 */
[----:B------:R-:W-:-:S05]  /*0a00*/  IMAD.MOV.U32 R9, RZ, RZ, R17 ;  /* 0x000000ffff097224 */ /* 0x000fca00078e0011 */
[----:B------:R-:W1:Y:S08]  /*0a10*/  LDC R0, c[0x0][0x630] ;  /* 0x00018c00ff007b82 */ /* 0x000e700000000800 */
[----:B------:R-:W2:Y:S01]  /*0a20*/  LDC.64 R26, c[0x0][0x620] ;  /* 0x00018800ff1a7b82 */ /* 0x000ea20000000a00 */
[----:B0-----:R-:W-:-:S04]  /*0a30*/  ISETP.NE.U32.AND P0, PT, R20, RZ, PT ;  /* 0x000000ff1400720c */ /* 0x001fc80003f05070 */
[----:B------:R-:W-:-:S13]  /*0a40*/  ISETP.NE.AND.EX P0, PT, R21, RZ, PT, P0 ;  /* 0x000000ff1500720c */ /* 0x000fda0003f05300 */
[----:B-12---:R-:W-:Y:S05]  /*0a50*/  @!P0 BRA `(.L_x_9) ;  /* 0x0000000000288947 */ /* 0x006fea0003800000 */
[----:B------:R-:W0:Y:S02]  /*0a60*/  LDC R13, c[0x0][0x634] ;  /* 0x00018d00ff0d7b82 */ /* 0x000e240000000800 */
[----:B0-----:R-:W-:-:S04]  /*0a70*/  IADD3 R13, P0, R16, R13, RZ ;  /* 0x0000000d100d7210 */ /* 0x001fc80007f1e0ff */
[----:B------:R-:W-:-:S05]  /*0a80*/  IADD3.X R15, RZ, R17, RZ, P0, !PT ;  /* 0x00000011ff0f7210 */ /* 0x000fca00007fe4ff */
[----:B------:R-:W-:-:S04]  /*0a90*/  IMAD.WIDE.U32 R8, R15, R20, RZ ;  /* 0x000000140f087225 */ /* 0x000fc800078e00ff */
[----:B------:R-:W-:-:S04]  /*0aa0*/  IMAD.WIDE.U32 R10, P0, R13, R21, R8 ;  /* 0x000000150d0a7225 */ /* 0x000fc80007800008 */
[----:B------:R-:W-:-:S04]  /*0ab0*/  IMAD.WIDE.U32 R8, R13, R20, RZ ;  /* 0x000000140d087225 */ /* 0x000fc800078e00ff */
[----:B------:R-:W-:Y:S01]  /*0ac0*/  IMAD.X R13, RZ, RZ, RZ, P0 ;  /* 0x000000ffff0d7224 */ /* 0x000fe200000e06ff */
[----:B------:R-:W-:Y:S01]  /*0ad0*/  IADD3 RZ, P0, R9, R10, RZ ;  /* 0x0000000a09ff7210 */ /* 0x000fe20007f1e0ff */
[----:B------:R-:W-:-:S04]  /*0ae0*/  IMAD.MOV.U32 R12, RZ, RZ, R11 ;  /* 0x000000ffff0c7224 */ /* 0x000fc800078e000b */
[----:B------:R-:W-:-:S08]  /*0af0*/  IMAD.WIDE.U32.X R8, R15, R21, R12, P0 ;  /* 0x000000150f087225 */ /* 0x000fd000000e040c */
.L_x_9:
[----:B------:R-:W0:Y:S01]  /*0b00*/  LDC.64 R20, c[0x0][0x640] ;  /* 0x00019000ff147b82 */ /* 0x000e220000000a00 */
[--C-:B------:R-:W-:Y:S01]  /*0b10*/  SHF.R.U64 R28, R8, R0, R9.reuse ;  /* 0x00000000081c7219 */ /* 0x100fe20000001209 */
[----:B------:R-:W-:Y:S01]  /*0b20*/  IMAD R30, R7, R24, R4 ;  /* 0x00000018071e7224 */ /* 0x000fe200078e0204 */
[----:B------:R-:W-:Y:S02]  /*0b30*/  SHF.R.U32.HI R0, RZ, R0, R9 ;  /* 0x00000000ff007219 */ /* 0x000fe40000011609 */
[----:B------:R-:W-:Y:S02]  /*0b40*/  IADD3 R5, P0, RZ, -R28, RZ ;  /* 0x8000001cff057210 */ /* 0x000fe40007f1e0ff */
[----:B------:R-:W-:Y:S01]  /*0b50*/  MOV R23, 0x1 ;  /* 0x0000000100177802 */ /* 0x000fe20000000f00 */
[----:B------:R-:W1:Y:S01]  /*0b60*/  LDC R6, c[0x0][0x618] ;  /* 0x00018600ff067b82 */ /* 0x000e620000000800 */
[----:B------:R-:W-:-:S05]  /*0b70*/  IADD3.X R9, RZ, ~R0, RZ, P0, !PT ;  /* 0x80000000ff097210 */ /* 0x000fca00007fe4ff */
[-C--:B------:R-:W-:Y:S02]  /*0b80*/  IMAD R0, R9, R26.reuse, RZ ;  /* 0x0000001a09007224 */ /* 0x080fe400078e02ff */
[----:B------:R-:W2:Y:S01]  /*0b90*/  LDC R11, c[0x0][0x608] ;  /* 0x00018200ff0b7b82 */ /* 0x000ea20000000800 */
[----:B------:R-:W-:-:S04]  /*0ba0*/  IMAD.WIDE.U32 R8, R5, R26, R16 ;  /* 0x0000001a05087225 */ /* 0x000fc800078e0010 */
[----:B------:R-:W-:-:S03]  /*0bb0*/  IMAD R5, R5, R27, R0 ;  /* 0x0000001b05057224 */ /* 0x000fc600078e0200 */
[----:B------:R-:W3:Y:S01]  /*0bc0*/  LDC R12, c[0x0][0x658] ;  /* 0x00019600ff0c7b82 */ /* 0x000ee20000000800 */
[----:B0-----:R-:W-:Y:S01]  /*0bd0*/  ISETP.NE.U32.AND P0, PT, R20, RZ, PT ;  /* 0x000000ff1400720c */ /* 0x001fe20003f05070 */
[----:B------:R-:W-:Y:S02]  /*0be0*/  IMAD.IADD R5, R9, 0x1, R5 ;  /* 0x0000000109057824 */ /* 0x000fe400078e0205 */
[----:B------:R-:W-:Y:S01]  /*0bf0*/  IMAD.MOV.U32 R9, RZ, RZ, -0x1 ;  /* 0xffffffffff097424 */ /* 0x000fe200078e00ff */
[----:B------:R-:W-:-:S03]  /*0c00*/  ISETP.NE.AND.EX P0, PT, R21, RZ, PT, P0 ;  /* 0x000000ff1500720c */ /* 0x000fc60003f05300 */
[----:B------:R-:W0:Y:S01]  /*0c10*/  LDC R15, c[0x0][0x600] ;  /* 0x00018000ff0f7b82 */ /* 0x000e220000000800 */
[-CC-:B-1----:R-:W-:Y:S02]  /*0c20*/  SHF.R.U64 R13, R8, R6.reuse, R5.reuse ;  /* 0x00000006080d7219 */ /* 0x182fe40000001205 */
[----:B------:R-:W-:-:S05]  /*0c30*/  SHF.R.U32.HI R0, RZ, R6, R5 ;  /* 0x00000006ff007219 */ /* 0x000fca0000011605 */
[----:B------:R-:W1:Y:S01]  /*0c40*/  LDC R14, c[0x0][0x648] ;  /* 0x00019200ff0e7b82 */ /* 0x000e620000000800 */
[-CC-:B--2---:R-:W-:Y:S02]  /*0c50*/  SHF.R.U64 R27, R13, R11.reuse, R0.reuse ;  /* 0x0000000b0d1b7219 */ /* 0x184fe40000001200 */
[----:B------:R-:W-:-:S05]  /*0c60*/  SHF.R.U32.HI R5, RZ, R11, R0 ;  /* 0x0000000bff057219 */ /* 0x000fca0000011600 */
[----:B------:R-:W2:Y:S01]  /*0c70*/  LDC R26, c[0x0][0x638] ;  /* 0x00018e00ff1a7b82 */ /* 0x000ea20000000800 */
[-CC-:B---3--:R-:W-:Y:S02]  /*0c80*/  SHF.R.U64 R24, R27, R12.reuse, R5.reuse ;  /* 0x0000000c1b187219 */ /* 0x188fe40000001205 */
[-C--:B------:R-:W-:Y:S02]  /*0c90*/  SHF.L.U32 R0, R9, R12.reuse, RZ ;  /* 0x0000000c09007219 */ /* 0x080fe400000006ff */
[----:B------:R-:W-:Y:S01]  /*0ca0*/  SHF.R.U32.HI R5, RZ, R12, R5 ;  /* 0x0000000cff057219 */ /* 0x000fe20000011605 */
[----:B------:R-:W-:Y:S01]  /*0cb0*/  IMAD.MOV.U32 R4, RZ, RZ, R24 ;  /* 0x000000ffff047224 */ /* 0x000fe200078e0018 */
[----:B------:R-:W-:Y:S01]  /*0cc0*/  LOP3.LUT R10, RZ, R0, RZ, 0x33, !PT ;  /* 0x00000000ff0a7212 */ /* 0x000fe200078e33ff */
[----:B------:R-:W3:Y:S01]  /*0cd0*/  LDC R25, c[0x0][0x610] ;  /* 0x00018400ff197b82 */ /* 0x000ee20000000800 */
[----:B------:R-:W-:Y:S05]  /*0ce0*/  @!P0 BRA `(.L_x_10) ;  /* 0x0000000000288947 */ /* 0x000fea0003800000 */
[----:B------:R-:W4:Y:S02]  /*0cf0*/  LDC R9, c[0x0][0x64c] ;  /* 0x00019300ff097b82 */ /* 0x000f240000000800 */
[----:B----4-:R-:W-:-:S05]  /*0d00*/  IADD3 R9, P0, R24, R9, RZ ;  /* 0x0000000918097210 */ /* 0x010fca0007f1e0ff */
[----:B------:R-:W-:-:S04]  /*0d10*/  IMAD.X R11, RZ, RZ, R5, P0 ;  /* 0x000000ffff0b7224 */ /* 0x000fc800000e0605 */
[----:B------:R-:W-:-:S04]  /*0d20*/  IMAD.WIDE.U32 R4, R11, R20, RZ ;  /* 0x000000140b047225 */ /* 0x000fc800078e00ff */
[----:B------:R-:W-:-:S04]  /*0d30*/  IMAD.WIDE.U32 R6, P0, R9, R21, R4 ;  /* 0x0000001509067225 */ /* 0x000fc80007800004 */
[----:B------:R-:W-:Y:S01]  /*0d40*/  IMAD.WIDE.U32 R4, R9, R20, RZ ;  /* 0x0000001409047225 */ /* 0x000fe200078e00ff */
[----:B------:R-:W-:-:S03]  /*0d50*/  IADD3.X R9, RZ, RZ, RZ, P0, !PT ;  /* 0x000000ffff097210 */ /* 0x000fc600007fe4ff */
[----:B------:R-:W-:Y:S01]  /*0d60*/  IMAD.MOV.U32 R8, RZ, RZ, R7 ;  /* 0x000000ffff087224 */ /* 0x000fe200078e0007 */
[----:B------:R-:W-:-:S05]  /*0d70*/  IADD3 RZ, P0, R5, R6, RZ ;  /* 0x0000000605ff7210 */ /* 0x000fca0007f1e0ff */
[----:B------:R-:W-:-:S08]  /*0d80*/  IMAD.WIDE.U32.X R4, R11, R21, R8, P0 ;  /* 0x000000150b047225 */ /* 0x000fd000000e0408 */
.L_x_10:
[----:B-1----:R-:W-:Y:S01]  /*0d90*/  SHF.R.U64 R4, R4, R14, R5 ;  /* 0x0000000e04047219 */ /* 0x002fe20000001205 */
[----:B0-----:R-:W-:Y:S01]  /*0da0*/  VIADD R6, R15, 0xffffffff ;  /* 0xffffffff0f067836 */ /* 0x001fe20000000000 */
[----:B------:R-:W-:Y:S01]  /*0db0*/  SHF.L.U32 R0, R23, R12, RZ ;  /* 0x0000000c17007219 */ /* 0x000fe200000006ff */
[----:B------:R-:W-:Y:S01]  /*0dc0*/  IMAD.MOV.U32 R23, RZ, RZ, R28 ;  /* 0x000000ffff177224 */ /* 0x000fe200078e001c */
[----:B------:R-:W-:Y:S02]  /*0dd0*/  LOP3.LUT R5, R27, R10, RZ, 0xc0, !PT ;  /* 0x0000000a1b057212 */ /* 0x000fe400078ec0ff */
[----:B------:R-:W-:Y:S02]  /*0de0*/  IADD3 R7, -R4, RZ, RZ ;  /* 0x000000ff04077210 */ /* 0x000fe40007ffe1ff */
[----:B------:R-:W-:Y:S01]  /*0df0*/  SEL R3, R3, R30, !P1 ;  /* 0x0000001e03037207 */ /* 0x000fe20004800000 */
[----:B------:R-:W-:Y:S01]  /*0e00*/  IMAD R4, R0, R4, R5 ;  /* 0x0000000400047224 */ /* 0x000fe200078e0205 */
[----:B------:R-:W-:Y:S01]  /*0e10*/  LOP3.LUT R6, R13, R6, RZ, 0xc0, !PT ;  /* 0x000000060d067212 */ /* 0x000fe200078ec0ff */
[----:B--2---:R-:W-:-:S02]  /*0e20*/  IMAD R0, R7, R26, R24 ;  /* 0x0000001a07007224 */ /* 0x004fc400078e0218 */
[----:B---3--:R-:W-:Y:S02]  /*0e30*/  IMAD R3, R4, R25, R3 ;  /* 0x0000001904037224 */ /* 0x008fe400078e0203 */
[----:B------:R-:W-:Y:S02]  /*0e40*/  IMAD.MOV.U32 R5, RZ, RZ, 0x1 ;  /* 0x00000001ff057424 */ /* 0x000fe400078e00ff */
[----:B------:R-:W-:-:S03]  /*0e50*/  IMAD R4, R0, R15, R6 ;  /* 0x0000000f00047224 */ /* 0x000fc600078e0206 */
[----:B------:R-:W-:Y:S02]  /*0e60*/  PRMT R0, R5, 0x7610, R0 ;  /* 0x0000761005007816 */ /* 0x000fe40000000000 */
[----:B------:R-:W-:Y:S02]  /*0e70*/  SEL R154, R4, R3, !P1 ;  /* 0x00000003049a7207 */ /* 0x000fe40004800000 */
[----:B------:R-:W-:-:S07]  /*0e80*/  SEL R153, R3, R4, !P1 ;  /* 0x0000000403997207 */ /* 0x000fce0004800000 */
.L_x_8:
[----:B------:R-:W-:-:S08]  /*0e90*/  NOP ;  /* 0x0000000000007918 */ /* 0x000fd00000000000 */
[----:B------:R-:W0:Y:S02]  /*0ea0*/  USETMAXREG.TRY_ALLOC.CTAPOOL UP0, 0xe8 ;  /* 0x000000e8000079c8 */ /* 0x000e240008000600 */
[----:B0-----:R-:W-:-:S13]  /*0eb0*/  PLOP3.LUT P0, PT, PT, PT, UP0, 0x80, 0x0 ;  /* 0x000000000000781c */ /* 0x001fda0003f0f008 */
[----:B------:R-:W-:Y:S05]  /*0ec0*/  @!P0 BRA `(.L_x_8) ;  /* 0xfffffffc00f08947 */ /* 0x000fea000383ffff */
[----:B------:R-:W-:Y:S01]  /*0ed0*/  ULDC.64 UR4, c[0x0][0x598] ;  /* 0x0001660000047ab9 */ /* 0x000fe20000000a00 */
[----:B------:R-:W-:Y:S01]  /*0ee0*/  ULDC.64 UR36, c[0x0][0x208] ;  /* 0x0000820000247ab9 */ /* 0x000fe20000000a00 */
[----:B------:R-:W-:-:S04]  /*0ef0*/  ISETP.NE.U32.AND P0, PT, RZ, UR4, PT ;  /* 0x00000004ff007c0c */ /* 0x000fc8000bf05070 */
[----:B------:R-:W-:-:S13]  /*0f00*/  ISETP.NE.AND.EX P0, PT, RZ, UR5, PT, P0 ;  /* 0x00000005ff007c0c */ /* 0x000fda000bf05300 */
[----:B------:R-:W-:Y:S05]  /*0f10*/  @!P0 BRA `(.L_x_11) ;  /* 0x00000000001c8947 */ /* 0x000fea0003800000 */
[----:B------:R-:W0:Y:S02]  /*0f20*/  LDC.64 R4, c[0x0][0x598] ;  /* 0x00016600ff047b82 */ /* 0x000e240000000a00 */
[----:B0-----:R-:W2:Y:S02]  /*0f30*/  LDG.E.64 R4, desc[UR36][R4.64] ;  /* 0x0000002404047981 */ /* 0x001ea4000c1e1b00 */
[----:B--2---:R-:W-:-:S04]  /*0f40*/  ISETP.NE.U32.AND P0, PT, R4, RZ, PT ;  /* 0x000000ff0400720c */ /* 0x004fc80003f05070 */
[----:B------:R-:W-:-:S13]  /*0f50*/  ISETP.NE.AND.EX P0, PT, R5, RZ, PT, P0 ;  /* 0x000000ff0500720c */ /* 0x000fda0003f05300 */
[----:B------:R-:W-:Y:S05]  /*0f60*/  @!P0 BRA `(.L_x_11) ;  /* 0x0000000000088947 */ /* 0x000fea0003800000 */
[----:B------:R0:W5:Y:S01]  /*0f70*/  LD.E R155, desc[UR36][R4.64] ;  /* 0x00000024049b7980 */ /* 0x000162000c101900 */
[----:B------:R-:W-:Y:S05]  /*0f80*/  BRA `(.L_x_12) ;  /* 0x0000000000247947 */ /* 0x000fea0003800000 */
.L_x_11:
[----:B------:R-:W-:Y:S02]  /*0f90*/  ULDC.64 UR4, c[0x0][0x588] ;  /* 0x0001620000047ab9 */ /* 0x000fe40000000a00 */
[----:B------:R-:W-:-:S04]  /*0fa0*/  ISETP.NE.U32.AND P0, PT, RZ, UR4, PT ;  /* 0x00000004ff007c0c */ /* 0x000fc8000bf05070 */
[----:B------:R-:W-:-:S13]  /*0fb0*/  ISETP.NE.AND.EX P0, PT, RZ, UR5, PT, P0 ;  /* 0x00000005ff007c0c */ /* 0x000fda000bf05300 */
[----:B------:R-:W-:Y:S05]  /*0fc0*/  @!P0 BRA `(.L_x_13) ;  /* 0x00000000000c8947 */ /* 0x000fea0003800000 */
[----:B------:R-:W0:Y:S02]  /*0fd0*/  LDC.64 R4, c[0x0][0x588] ;  /* 0x00016200ff047b82 */ /* 0x000e240000000a00 */
[----:B0-----:R1:W5:Y:S01]  /*0fe0*/  LDG.E R155, desc[UR36][R4.64] ;  /* 0x00000024049b7981 */ /* 0x001362000c1e1900 */
[----:B------:R-:W-:Y:S05]  /*0ff0*/  BRA `(.L_x_12) ;  /* 0x0000000000087947 */ /* 0x000fea0003800000 */
.L_x_13:
[----:B------:R-:W-:Y:S02]  /*1000*/  ULDC UR4, c[0x0][0x580] ;  /* 0x0001600000047ab9 */ /* 0x000fe40000000800 */
[----:B------:R-:W-:-:S07]  /*1010*/  MOV R155, UR4 ;  /* 0x00000004009b7c02 */ /* 0x000fce0008000f00 */
.L_x_12:
[----:B------:R-:W-:Y:S02]  /*1020*/  ULDC.64 UR4, c[0x0][0x5a0] ;  /* 0x0001680000047ab9 */ /* 0x000fe40000000a00 */
[----:B------:R-:W-:-:S04]  /*1030*/  ISETP.NE.U32.AND P0, PT, RZ, UR4, PT ;  /* 0x00000004ff007c0c */ /* 0x000fc8000bf05070 */
[----:B------:R-:W-:-:S13]  /*1040*/  ISETP.NE.AND.EX P0, PT, RZ, UR5, PT, P0 ;  /* 0x00000005ff007c0c */ /* 0x000fda000bf05300 */
[----:B------:R-:W-:Y:S05]  /*1050*/  @!P0 BRA `(.L_x_14) ;  /* 0x00000000001c8947 */ /* 0x000fea0003800000 */
[----:B01----:R-:W0:Y:S02]  /*1060*/  LDC.64 R4, c[0x0][0x5a0] ;  /* 0x00016800ff047b82 */ /* 0x003e240000000a00 */
[----:B0-----:R-:W2:Y:S02]  /*1070*/  LDG.E.64 R4, desc[UR36][R4.64] ;  /* 0x0000002404047981 */ /* 0x001ea4000c1e1b00 */
[----:B--2---:R-:W-:-:S04]  /*1080*/  ISETP.NE.U32.AND P0, PT, R4, RZ, PT ;  /* 0x000000ff0400720c */ /* 0x004fc80003f05070 */
[----:B------:R-:W-:-:S13]  /*1090*/  ISETP.NE.AND.EX P0, PT, R5, RZ, PT, P0 ;  /* 0x000000ff0500720c */ /* 0x000fda0003f05300 */
[----:B------:R-:W-:Y:S05]  /*10a0*/  @!P0 BRA `(.L_x_14) ;  /* 0x0000000000088947 */ /* 0x000fea0003800000 */
[----:B------:R0:W5:Y:S01]  /*10b0*/  LD.E R156, desc[UR36][R4.64] ;  /* 0x00000024049c7980 */ /* 0x000162000c101900 */
[----:B------:R-:W-:Y:S05]  /*10c0*/  BRA `(.L_x_15) ;  /* 0x0000000000247947 */ /* 0x000fea0003800000 */
.L_x_14:
[----:B------:R-:W-:Y:S02]  /*10d0*/  ULDC.64 UR4, c[0x0][0x590] ;  /* 0x0001640000047ab9 */ /* 0x000fe40000000a00 */
[----:B------:R-:W-:-:S04]  /*10e0*/  ISETP.NE.U32.AND P0, PT, RZ, UR4, PT ;  /* 0x00000004ff007c0c */ /* 0x000fc8000bf05070 */
[----:B------:R-:W-:-:S13]  /*10f0*/  ISETP.NE.AND.EX P0, PT, RZ, UR5, PT, P0 ;  /* 0x00000005ff007c0c */ /* 0x000fda000bf05300 */
[----:B------:R-:W-:Y:S05]  /*1100*/  @!P0 BRA `(.L_x_16) ;  /* 0x00000000000c8947 */ /* 0x000fea0003800000 */
[----:B------:R-:W2:Y:S02]  /*1110*/  LDC.64 R156, c[0x0][0x590] ;  /* 0x00016400ff9c7b82 */ /* 0x000ea40000000a00 */
[----:B--2---:R2:W5:Y:S01]  /*1120*/  LDG.E R156, desc[UR36][R156.64] ;  /* 0x000000249c9c7981 */ /* 0x004562000c1e1900 */
[----:B------:R-:W-:Y:S05]  /*1130*/  BRA `(.L_x_15) ;  /* 0x0000000000087947 */ /* 0x000fea0003800000 */
.L_x_16:
[----:B------:R-:W-:Y:S02]  /*1140*/  ULDC UR4, c[0x0][0x584] ;  /* 0x0001610000047ab9 */ /* 0x000fe40000000800 */
[----:B------:R-:W-:-:S07]  /*1150*/  IMAD.U32 R156, RZ, RZ, UR4 ;  /* 0x00000004ff9c7e24 */ /* 0x000fce000f8e00ff */
.L_x_15:
[----:B------:R-:W-:-:S13]  /*1160*/  LOP3.LUT P0, RZ, R0, 0xff, RZ, 0xc0, !PT ;  /* 0x000000ff00ff7812 */ /* 0x000fda000780c0ff */
[----:B------:R-:W-:Y:S05]  /*1170*/  @!P0 EXIT ;  /* 0x000000000000894d */ /* 0x000fea0003800000 */
[----:B------:R-:W-:Y:S01]  /*1180*/  ULDC UR4, c[0x0][0x28c] ;  /* 0x0000a30000047ab9 */ /* 0x000fe20000000800 */
[----:B------:R-:W-:Y:S01]  /*1190*/  LOP3.LUT R168, R19, 0x1, RZ, 0xfc, !PT ;  /* 0x0000000113a87812 */ /* 0x000fe200078efcff */
[----:B------:R-:W-:Y:S01]  /*11a0*/  UIADD3 UR4, UR4, 0x1f, URZ ;  /* 0x0000001f04047890 */ /* 0x000fe2000fffe03f */
[----:B------:R-:W-:Y:S01]  /*11b0*/  UMOV UR38, URZ ;  /* 0x0000003f00267c82 */ /* 0x000fe20008000000 */
[----:B------:R-:W-:Y:S02]  /*11c0*/  UMOV UR39, URZ ;  /* 0x0000003f00277c82 */ /* 0x000fe40008000000 */
[----:B------:R-:W-:-:S04]  /*11d0*/  USHF.R.S32.HI UR5, URZ, 0x1f, UR4 ;  /* 0x0000001f3f057899 */ /* 0x000fc80008011404 */
[----:B------:R-:W-:-:S04]  /*11e0*/  ULEA.HI UR5, UR5, UR4, URZ, 0x5 ;  /* 0x0000000405057291 */ /* 0x000fc8000f8f283f */
[----:B------:R-:W-:-:S12]  /*11f0*/  USHF.R.S32.HI UR40, URZ, 0x5, UR5 ;  /* 0x000000053f287899 */ /* 0x000fd80008011405 */
.L_x_288:
[----:B------:R-:W-:Y:S01]  /*1200*/  LOP3.LUT R0, R18, 0x80, RZ, 0xc0, !PT ;  /* 0x0000008012007812 */ /* 0x000fe200078ec0ff */
[----:B---3--:R-:W3:Y:S01]  /*1210*/  S2UR UR7, SR_CgaCtaId ;  /* 0x00000000000779c3 */ /* 0x008ee20000008800 */
[----:B------:R-:W-:Y:S02]  /*1220*/  UMOV UR6, 0x400 ;  /* 0x0000040000067882 */ /* 0x000fe40000000000 */
[----:B------:R-:W-:-:S06]  /*1230*/  SHF.R.U32.HI R0, RZ, 0x7, R0 ;  /* 0x00000007ff007819 */ /* 0x000fcc0000011600 */
[----:B----4-:R-:W4:Y:S01]  /*1240*/  SHFL.IDX PT, R0, R0, RZ, 0x1f ;  /* 0x00001fff00007589 */ /* 0x010f2200000e0000 */
[----:B---3--:R-:W-:Y:S01]  /*1250*/  ULEA UR6, UR7, UR6, 0x18 ;  /* 0x0000000607067291 */ /* 0x008fe2000f8ec03f */
[----:B----4-:R-:W-:-:S13]  /*1260*/  R2UR UR4, R0 ;  /* 0x00000000000472ca */ /* 0x010fda00000e0000 */
[----:B------:R-:W-:-:S04]  /*1270*/  ULEA.HI UR5, UR4, UR4, URZ, 0x1 ;  /* 0x0000000404057291 */ /* 0x000fc8000f8f083f */
[----:B------:R-:W-:-:S04]  /*1280*/  ULOP3.LUT UR5, UR5, 0x7fffe, URZ, 0xc0, !UPT ;  /* 0x0007fffe05057892 */ /* 0x000fc8000f8ec03f */
[----:B------:R-:W-:-:S03]  /*1290*/  UIADD3 UR5, UR4, -UR5, URZ ;  /* 0x8000000504057290 */ /* 0x000fc6000fffe03f */
[----:B------:R-:W-:Y:S01]  /*12a0*/  ULDC UR4, c[0x0][0x28c] ;  /* 0x0000a30000047ab9 */ /* 0x000fe20000000800 */
[----:B------:R-:W-:Y:S01]  /*12b0*/  ULEA UR5, UR5, UR6, 0xd ;  /* 0x0000000605057291 */ /* 0x000fe2000f8e683f */
[----:B------:R-:W-:-:S03]  /*12c0*/  ISETP.LT.AND P0, PT, RZ, UR4, PT ;  /* 0x00000004ff007c0c */ /* 0x000fc6000bf01270 */
[----:B------:R-:W-:-:S04]  /*12d0*/  UIADD3 UR5, UR5, 0x100, URZ ;  /* 0x0000010005057890 */ /* 0x000fc8000fffe03f */
[----:B------:R-:W-:-:S04]  /*12e0*/  USHF.R.U32.HI UR5, URZ, 0x4, UR5 ;  /* 0x000000043f057899 */ /* 0x000fc80008011605 */
[----:B------:R-:W-:Y:S02]  /*12f0*/  ULOP3.LUT UR41, UR5, 0x3fff, URZ, 0xc0, !UPT ;  /* 0x00003fff05297892 */ /* 0x000fe4000f8ec03f */
[----:B-12---:R-:W-:Y:S10]  /*1300*/  @P0 BRA `(.L_x_17) ;  /* 0x0000000000400947 */ /* 0x006ff40003800000 */
[----:B------:R-:W-:Y:S01]  /*1310*/  MOV R0, 0x0 ;  /* 0x0000000000007802 */ /* 0x000fe20000000f00 */
[----:B------:R-:W-:Y:S01]  /*1320*/  ULDC.64 UR4, c[0x4][0x68] ;  /* 0x01001a0000047ab9 */ /* 0x000fe20000000a00 */
[----:B------:R-:W-:Y:S01]  /*1330*/  ULDC.64 UR6, c[0x4][0x8] ;  /* 0x0100020000067ab9 */ /* 0x000fe20000000a00 */
[----:B01----:R-:W-:Y:S01]  /*1340*/  IMAD.U32 R4, RZ, RZ, UR4 ;  /* 0x00000004ff047e24 */ /* 0x003fe2000f8e00ff */
[----:B------:R0:W1:Y:S01]  /*1350*/  LDC.64 R14, c[0x4][R0] ;  /* 0x01000000000e7b82 */ /* 0x0000620000000a00 */
[----:B------:R-:W-:Y:S01]  /*1360*/  MOV R5, UR5 ;  /* 0x0000000500057c02 */ /* 0x000fe20008000f00 */
[----:B------:R-:W-:Y:S01]  /*1370*/  ULDC.64 UR4, c[0x4][0x70] ;  /* 0x01001c0000047ab9 */ /* 0x000fe20000000a00 */
[----:B------:R-:W-:Y:S01]  /*1380*/  MOV R10, UR6 ;  /* 0x00000006000a7c02 */ /* 0x000fe20008000f00 */
[----:B------:R-:W-:Y:S01]  /*1390*/  IMAD.U32 R6, RZ, RZ, UR4 ;  /* 0x00000004ff067e24 */ /* 0x000fe2000f8e00ff */
[----:B------:R-:W-:Y:S01]  /*13a0*/  MOV R12, 0x1 ;  /* 0x00000001000c7802 */ /* 0x000fe20000000f00 */
[----:B------:R-:W-:-:S02]  /*13b0*/  IMAD.U32 R7, RZ, RZ, UR5 ;  /* 0x00000005ff077e24 */ /* 0x000fc4000f8e00ff */
[----:B------:R-:W-:Y:S02]  /*13c0*/  IMAD.U32 R11, RZ, RZ, UR7 ;  /* 0x00000007ff0b7e24 */ /* 0x000fe4000f8e00ff */
[----:B------:R-:W-:Y:S02]  /*13d0*/  IMAD.MOV.U32 R8, RZ, RZ, 0x1e1 ;  /* 0x000001e1ff087424 */ /* 0x000fe400078e00ff */
[----:B0-----:R-:W-:-:S07]  /*13e0*/  IMAD.MOV.U32 R13, RZ, RZ, RZ ;  /* 0x000000ffff0d7224 */ /* 0x001fce00078e00ff */
[----:B------:R-:W-:-:S07]  /*13f0*/  LEPC R20, `(.L_x_17) ;  /* 0x000000001014794e */ /* 0x000fce0000000000 */
[----:B-12--5:R-:W-:Y:S05]  /*1400*/  CALL.ABS.NOINC R14 ;  /* 0x000000000e007343 */ /* 0x026fea0003c00000 */
.L_x_17:
[----:B------:R-:W-:-:S13]  /*1410*/  ISETP.NE.AND P0, PT, R168, 0x3, PT ;  /* 0x00000003a800780c */ /* 0x000fda0003f05270 */
[----:B------:R-:W-:Y:S05]  /*1420*/  @!P0 BRA `(.L_x_18) ;  /* 0x0000000000048947 */ /* 0x000fea0003800000 */
[----:B------:R-:W-:Y:S01]  /*1430*/  BPT.TRAP 0x1 ;  /* 0x000000040000795c */ /* 0x000fe20000300000 */
.L_x_18:
[----:B------:R-:W3:Y:S01]  /*1440*/  S2UR UR5, SR_CgaCtaId ;  /* 0x00000000000579c3 */ /* 0x000ee20000008800 */
[----:B------:R-:W-:Y:S01]  /*1450*/  UMOV UR4, 0x400 ;  /* 0x0000040000047882 */ /* 0x000fe20000000000 */
[----:B------:R-:W-:Y:S01]  /*1460*/  IMAD.U32 R3, RZ, RZ, UR39 ;  /* 0x00000027ff037e24 */ /* 0x000fe2000f8e00ff */
[----:B------:R-:W-:-:S04]  /*1470*/  MOV R0, UR38 ;  /* 0x0000002600007c02 */ /* 0x000fc80008000f00 */
[----:B------:R-:W-:Y:S01]  /*1480*/  SHF.L.U32 R0, R0, 0x1f, RZ ;  /* 0x0000001f00007819 */ /* 0x000fe200000006ff */
[----:B---3--:R-:W-:-:S06]  /*1490*/  ULEA UR4, UR5, UR4, 0x18 ;  /* 0x0000000405047291 */ /* 0x008fcc000f8ec03f */
[----:B------:R-:W-:-:S04]  /*14a0*/  IMAD.U32 R6, RZ, RZ, UR4 ;  /* 0x00000004ff067e24 */ /* 0x000fc8000f8e00ff */
[----:B------:R-:W-:-:S04]  /*14b0*/  IMAD R3, R3, 0x8, R6 ;  /* 0x0000000803037824 */ /* 0x000fc800078e0206 */
[----:B------:R3:W4:Y:S01]  /*14c0*/  SYNCS.PHASECHK.TRANS64.TRYWAIT P1, [R3+URZ], R0 ;  /* 0x00000000030075a7 */ /* 0x000722000802017f */
[----:B------:R-:W-:Y:S05]  /*14d0*/  @!P0 BRA `(.L_x_19) ;  /* 0x0000000000048947 */ /* 0x000fea0003800000 */
[----:B------:R-:W-:Y:S01]  /*14e0*/  BPT.TRAP 0x1 ;  /* 0x000000040000795c */ /* 0x000fe20000300000 */
.L_x_19:
[----:B----4-:R-:W-:Y:S05]  /*14f0*/  @P1 BRA `(.L_x_20) ;  /* 0x0000000000081947 */ /* 0x010fea0003800000 */
[----:B------:R-:W4:Y:S02]  /*1500*/  SYNCS.PHASECHK.TRANS64.TRYWAIT P1, [R3+URZ], R0 ;  /* 0x00000000030075a7 */ /* 0x000f24000802017f */
[----:B----4-:R-:W-:Y:S05]  /*1510*/  @!P1 BRA `(.L_x_21) ;  /* 0x00000090000c9947 */ /* 0x010fea0003800000 */
.L_x_20:
[----:B------:R-:W-:-:S04]  /*1520*/  UISETP.LT.AND UP0, UPT, UR40, 0x1, UPT ;  /* 0x000000012800788c */ /* 0x000fc8000bf01270 */
[----:B------:R-:W-:-:S06]  /*1530*/  USEL UR4, UR40, 0x1, UP0 ;  /* 0x0000000128047887 */ /* 0x000fcc0008000000 */
[----:B---34-:R-:W-:Y:S01]  /*1540*/  MOV R0, UR4 ;  /* 0x0000000400007c02 */ /* 0x018fe20008000f00 */
[----:B------:R-:W-:Y:S05]  /*1550*/  WARPSYNC.ALL ;  /* 0x0000000000007948 */ /* 0x000fea0003800000 */
[----:B------:R-:W-:-:S04]  /*1560*/  IADD3 R0, -R0, UR40, RZ ;  /* 0x0000002800007c10 */ /* 0x000fc8000fffe1ff */
[----:B------:R-:W-:Y:S02]  /*1570*/  ISETP.GE.AND P1, PT, R0, 0x1, PT ;  /* 0x000000010000780c */ /* 0x000fe40003f26270 */
[----:B------:R-:W-:Y:S01]  /*1580*/  R2UR UR4, R6 ;  /* 0x00000000060472ca */ /* 0x000fe200000e0000 */
[----:B------:R-:W-:Y:S01]  /*1590*/  WARPGROUP.ARRIVE ;  /* 0x00000000000079c5 */ /* 0x000fe20000000000 */
[----:B------:R-:W-:Y:S01]  /*15a0*/  UMOV UR9, 0x40000040 ;  /* 0x4000004000097882 */ /* 0x000fe20000000000 */
[----:B------:R-:W-:-:S10]  /*15b0*/  UMOV UR11, 0x40000040 ;  /* 0x40000040000b7882 */ /* 0x000fd40000000000 */
[----:B------:R-:W-:-:S04]  /*15c0*/  UIADD3 UR4, UR4, 0x20100, URZ ;  /* 0x0002010004047890 */ /* 0x000fc8000fffe03f */
[----:B------:R-:W-:-:S04]  /*15d0*/  USHF.R.U32.HI UR4, URZ, 0x4, UR4 ;  /* 0x000000043f047899 */ /* 0x000fc80008011604 */
[----:B------:R-:W-:Y:S02]  /*15e0*/  ULOP3.LUT UR5, UR4, 0x3fff, URZ, 0xc0, !UPT ;  /* 0x00003fff04057892 */ /* 0x000fe4000f8ec03f */
[----:B------:R-:W-:Y:S02]  /*15f0*/  ULOP3.LUT UR4, UR41, 0x10000, URZ, 0xfc, !UPT ;  /* 0x0001000029047892 */ /* 0x000fe4000f8efc3f */
[----:B------:R-:W-:Y:S02]  /*1600*/  ULOP3.LUT UR5, UR5, 0x10000, URZ, 0xfc, !UPT ;  /* 0x0001000005057892 */ /* 0x000fe4000f8efc3f */
[----:B------:R-:W-:Y:S02]  /*1610*/  ULEA UR6, UR39, UR4, 0xb ;  /* 0x0000000427067291 */ /* 0x000fe4000f8e583f */
[----:B------:R-:W-:-:S05]  /*1620*/  ULEA UR7, UR39, UR5, 0xa ;  /* 0x0000000527077291 */ /* 0x000fca000f8e503f */
[----:B------:R-:W-:Y:S02]  /*1630*/  UMOV UR8, UR6 ;  /* 0x0000000600087c82 */ /* 0x000fe40008000000 */
[----:B------:R-:W-:Y:S02]  /*1640*/  UMOV UR10, UR7 ;  /* 0x00000007000a7c82 */ /* 0x000fe40008000000 */
[----:B------:R-:W-:Y:S01]  /*1650*/  HGMMA.64x128x8.F32.TF32 R88, gdesc[UR8], RZ, !UPT, gsb0 ;  /* 0x05e00000085879f0 */ /* 0x000fe2000c0028ff */
[----:B------:R-:W-:Y:S01]  /*1660*/  UIADD3 UR8, UR6, 0x400, URZ ;  /* 0x0000040006087890 */ /* 0x000fe2000fffe03f */
[----:B------:R-:W-:Y:S01]  /*1670*/  UMOV UR9, 0x40000040 ;  /* 0x4000004000097882 */ /* 0x000fe20000000000 */
[----:B------:R-:W-:Y:S02]  /*1680*/  WARPGROUP.DEPBAR.LE gsb0, 0x0 ;  /* 0x00008000000079c5 */ /* 0x000fe40000010000 */
[----:B------:R-:W-:-:S07]  /*1690*/  WARPGROUP.ARRIVE ;  /* 0x00000000000079c5 */ /* 0x000fce0000000000 */
[----:B------:R-:W-:Y:S01]  /*16a0*/  HGMMA.64x128x8.F32.TF32 R24, gdesc[UR8], RZ, !UPT, gsb0 ;  /* 0x05e00000081879f0 */ /* 0x000fe2000c0028ff */
[----:B------:R-:W-:Y:S02]  /*16b0*/  UIADD3 UR8, UR6, 0x2, URZ ;  /* 0x0000000206087890 */ /* 0x000fe4000fffe03f */
[----:B------:R-:W-:Y:S01]  /*16c0*/  UIADD3 UR10, UR7, 0x2, URZ ;  /* 0x00000002070a7890 */ /* 0x000fe2000fffe03f */
[----:B------:R-:W-:Y:S01]  /*16d0*/  UMOV UR9, 0x40000040 ;  /* 0x4000004000097882 */ /* 0x000fe20000000000 */
[----:B------:R-:W-:Y:S01]  /*16e0*/  UMOV UR11, 0x40000040 ;  /* 0x40000040000b7882 */ /* 0x000fe20000000000 */
[----:B------:R-:W-:Y:S02]  /*16f0*/  WARPGROUP.DEPBAR.LE gsb0, 0x0 ;  /* 0x00008000000079c5 */ /* 0x000fe40000010000 */
[----:B------:R-:W-:-:S06]  /*1700*/  WARPGROUP.ARRIVE ;  /* 0x00000000000079c5 */ /* 0x000fcc0000000000 */
[----:B------:R-:W-:Y:S01]  /*1710*/  HGMMA.64x128x8.F32.TF32 R88, gdesc[UR8], R88, gsb0 ;  /* 0x05e00000085879f0 */ /* 0x000fe20008002858 */
[----:B------:R-:W-:Y:S01]  /*1720*/  UIADD3 UR8, UR6, 0x402, URZ ;  /* 0x0000040206087890 */ /* 0x000fe2000fffe03f */
[----:B------:R-:W-:Y:S01]  /*1730*/  UMOV UR9, 0x40000040 ;  /* 0x4000004000097882 */ /* 0x000fe20000000000 */
[----:B------:R-:W-:Y:S02]  /*1740*/  WARPGROUP.DEPBAR.LE gsb0, 0x0 ;  /* 0x00008000000079c5 */ /* 0x000fe40000010000 */
[----:B------:R-:W-:-:S07]  /*1750*/  WARPGROUP.ARRIVE ;  /* 0x00000000000079c5 */ /* 0x000fce0000000000 */
[----:B------:R-:W-:Y:S01]  /*1760*/  HGMMA.64x128x8.F32.TF32 R24, gdesc[UR8], R24, gsb0 ;  /* 0x05e00000081879f0 */ /* 0x000fe20008002818 */
        /* <DEDUP_REMOVED lines=23> */
[----:B------:R-:W-:Y:S03]  /*18e0*/  HGMMA.64x128x8.F32.TF32 R24, gdesc[UR8], R24, gsb0 ;  /* 0x05e00000081879f0 */ /* 0x000fe60008002818 */
[----:B------:R-:W-:Y:S02]  /*18f0*/  WARPGROUP.DEPBAR.LE gsb0, 0x0 ;  /* 0x00008000000079c5 */ /* 0x000fe40000010000 */
[----:B------:R-:W-:Y:S05]  /*1900*/  @!P1 BRA `(.L_x_22) ;  /* 0x0000000400749947 */ /* 0x000fea0003800000 */
[----:B------:R-:W-:Y:S02]  /*1910*/  UIADD3 UR6, UR39, 0x1, URZ ;  /* 0x0000000127067890 */ /* 0x000fe4000fffe03f */
[----:B------:R-:W-:Y:S02]  /*1920*/  IMAD.U32 R3, RZ, RZ, UR39 ;  /* 0x00000027ff037e24 */ /* 0x000fe4000f8e00ff */
[----:B------:R-:W-:-:S04]  /*1930*/  UISETP.NE.AND UP0, UPT, UR6, 0x4, UPT ;  /* 0x000000040600788c */ /* 0x000fc8000bf05270 */
[----:B------:R-:W-:Y:S02]  /*1940*/  USEL UR7, URZ, 0x1, UP0 ;  /* 0x000000013f077887 */ /* 0x000fe40008000000 */
[----:B------:R-:W-:Y:S02]  /*1950*/  USEL UR6, UR6, URZ, UP0 ;  /* 0x0000003f06067287 */ /* 0x000fe40008000000 */
[----:B------:R-:W-:-:S06]  /*1960*/  ULOP3.LUT UR7, UR38, UR7, URZ, 0x3c, !UPT ;  /* 0x0000000726077292 */ /* 0x000fcc000f8e3c3f */
[----:B------:R-:W-:-:S07]  /*1970*/  IMAD.U32 R7, RZ, RZ, UR7 ;  /* 0x00000007ff077e24 */ /* 0x000fce000f8e00ff */
.L_x_29:
[----:B------:R-:W-:Y:S05]  /*1980*/  @!P0 BRA `(.L_x_23) ;  /* 0x0000000000048947 */ /* 0x000fea0003800000 */
[----:B------:R-:W-:Y:S01]  /*1990*/  BPT.TRAP 0x1 ;  /* 0x000000040000795c */ /* 0x000fe20000300000 */
.L_x_23:
[----:B------:R-:W3:Y:S01]  /*19a0*/  S2UR UR8, SR_CgaCtaId ;  /* 0x00000000000879c3 */ /* 0x000ee20000008800 */
[----:B------:R-:W-:Y:S01]  /*19b0*/  UMOV UR7, 0x400 ;  /* 0x0000040000077882 */ /* 0x000fe20000000000 */
[----:B01----:R-:W-:Y:S02]  /*19c0*/  MOV R5, UR6 ;  /* 0x0000000600057c02 */ /* 0x003fe40008000f00 */
[----:B------:R-:W-:Y:S01]  /*19d0*/  SHF.L.U32 R4, R7, 0x1f, RZ ;  /* 0x0000001f07047819 */ /* 0x000fe200000006ff */
[----:B---3--:R-:W-:-:S06]  /*19e0*/  ULEA UR7, UR8, UR7, 0x18 ;  /* 0x0000000708077291 */ /* 0x008fcc000f8ec03f */
[----:B------:R-:W-:-:S04]  /*19f0*/  IMAD.U32 R6, RZ, RZ, UR7 ;  /* 0x00000007ff067e24 */ /* 0x000fc8000f8e00ff */
[----:B------:R-:W-:-:S04]  /*1a00*/  IMAD R5, R5, 0x8, R6 ;  /* 0x0000000805057824 */ /* 0x000fc800078e0206 */
[----:B------:R0:W1:Y:S01]  /*1a10*/  SYNCS.PHASECHK.TRANS64.TRYWAIT P1, [R5+URZ], R4 ;  /* 0x00000004050075a7 */ /* 0x000062000802017f */
[----:B------:R-:W-:Y:S05]  /*1a20*/  @!P0 BRA `(.L_x_24) ;  /* 0x0000000000048947 */ /* 0x000fea0003800000 */
[----:B------:R-:W-:Y:S01]  /*1a30*/  BPT.TRAP 0x1 ;  /* 0x000000040000795c */ /* 0x000fe20000300000 */
.L_x_24:
[----:B-1----:R-:W-:Y:S05]  /*1a40*/  @P1 BRA `(.L_x_25) ;  /* 0x0000000000081947 */ /* 0x002fea0003800000 */
[----:B------:R-:W1:Y:S02]  /*1a50*/  SYNCS.PHASECHK.TRANS64.TRYWAIT P1, [R5+URZ], R4 ;  /* 0x00000004050075a7 */ /* 0x000e64000802017f */
[----:B-1----:R-:W-:Y:S05]  /*1a60*/  @!P1 BRA `(.L_x_26) ;  /* 0x0000008800cc9947 */ /* 0x002fea0003800000 */
.L_x_25:
[----:B------:R-:W-:Y:S01]  /*1a70*/  ULEA UR7, UR6, UR4, 0xb ;  /* 0x0000000406077291 */ /* 0x000fe2000f8e583f */
[----:B------:R-:W-:Y:S01]  /*1a80*/  WARPGROUP.ARRIVE ;  /* 0x00000000000079c5 */ /* 0x000fe20000000000 */
[----:B------:R-:W-:Y:S01]  /*1a90*/  ULEA UR12, UR6, UR5, 0xa ;  /* 0x00000005060c7291 */ /* 0x000fe2000f8e503f */
[----:B------:R-:W-:Y:S01]  /*1aa0*/  UMOV UR9, 0x40000040 ;  /* 0x4000004000097882 */ /* 0x000fe20000000000 */
[----:B------:R-:W-:-:S03]  /*1ab0*/  UMOV UR11, 0x40000040 ;  /* 0x40000040000b7882 */ /* 0x000fc60000000000 */
[----:B------:R-:W-:Y:S02]  /*1ac0*/  UMOV UR8, UR7 ;  /* 0x0000000700087c82 */ /* 0x000fe40008000000 */
[----:B------:R-:W-:Y:S02]  /*1ad0*/  UMOV UR10, UR12 ;  /* 0x0000000c000a7c82 */ /* 0x000fe40008000000 */
        /* <DEDUP_REMOVED lines=44> */
[----:B------:R-:W-:Y:S01]  /*1da0*/  BPT.TRAP 0x1 ;  /* 0x000000040000795c */ /* 0x000fe20000300000 */
.L_x_27:
[----:B------:R-:W-:-:S13]  /*1db0*/  ISETP.NE.AND P1, PT, R22, RZ, PT ;  /* 0x000000ff1600720c */ /* 0x000fda0003f25270 */
[----:B01----:R-:W-:-:S05]  /*1dc0*/  @P1 LEA R4, R3, R6, 0x3 ;  /* 0x0000000603041211 */ /* 0x003fca00078e18ff */
[----:B------:R-:W-:-:S05]  /*1dd0*/  @P1 VIADD R5, R4, 0x20 ;  /* 0x0000002004051836 */ /* 0x000fca0000000000 */
[----:B------:R-:W-:-:S04]  /*1de0*/  @P1 PRMT R5, R152, 0x654, R5 ;  /* 0x0000065498051816 */ /* 0x000fc80000000005 */
[----:B------:R0:W-:Y:S01]  /*1df0*/  @P1 SYNCS.ARRIVE.TRANS64.RED.A1T0 RZ, [R5+URZ], RZ ;  /* 0x000000ff05ff19a7 */ /* 0x0001e2000810043f */
[----:B------:R-:W-:-:S13]  /*1e00*/  ISETP.GT.U32.AND P1, PT, R19, 0x1, PT ;  /* 0x000000011300780c */ /* 0x000fda0003f24070 */
[----:B0-----:R-:W-:Y:S05]  /*1e10*/  @P1 BRA `(.L_x_28) ;  /* 0x0000000000041947 */ /* 0x001fea0003800000 */
[----:B------:R-:W-:Y:S01]  /*1e20*/  BPT.TRAP 0x1 ;  /* 0x000000040000795c */ /* 0x000fe20000300000 */
.L_x_28:
[----:B------:R-:W-:Y:S01]  /*1e30*/  UIADD3 UR6, UR6, 0x1, URZ ;  /* 0x0000000106067890 */ /* 0x000fe2000fffe03f */
[C---:B------:R-:W-:Y:S01]  /*1e40*/  ISETP.GT.AND P2, PT, R0.reuse, 0x1, PT ;  /* 0x000000010000780c */ /* 0x040fe20003f44270 */
[----:B------:R-:W-:Y:S01]  /*1e50*/  VIADD R3, R3, 0x1 ;  /* 0x0000000103037836 */ /* 0x000fe20000000000 */
[----:B------:R-:W-:Y:S01]  /*1e60*/  IADD3 R0, R0, -0x1, RZ ;  /* 0xffffffff00007810 */ /* 0x000fe20007ffe0ff */
[----:B------:R-:W-:-:S03]  /*1e70*/  UISETP.NE.AND UP0, UPT, UR6, 0x4, UPT ;  /* 0x000000040600788c */ /* 0x000fc6000bf05270 */
[C---:B------:R-:W-:Y:S01]  /*1e80*/  ISETP.NE.AND P1, PT, R3.reuse, 0x4, PT ;  /* 0x000000040300780c */ /* 0x040fe20003f25270 */
[----:B------:R-:W-:Y:S02]  /*1e90*/  USEL UR7, URZ, 0x1, UP0 ;  /* 0x000000013f077887 */ /* 0x000fe40008000000 */
[----:B------:R-:W-:Y:S01]  /*1ea0*/  USEL UR6, UR6, URZ, UP0 ;  /* 0x0000003f06067287 */ /* 0x000fe20008000000 */
[----:B------:R-:W-:-:S03]  /*1eb0*/  SEL R3, R3, RZ, P1 ;  /* 0x000000ff03037207 */ /* 0x000fc60000800000 */
[----:B------:R-:W-:Y:S01]  /*1ec0*/  LOP3.LUT R7, R7, UR7, RZ, 0x3c, !PT ;  /* 0x0000000707077c12 */ /* 0x000fe2000f8e3cff */
[----:B------:R-:W-:Y:S07]  /*1ed0*/  @P2 BRA `(.L_x_29) ;  /* 0xfffffff800a82947 */ /* 0x000fee000383ffff */
.L_x_22:
[----:B------:R-:W3:Y:S02]  /*1ee0*/  LDC R0, c[0x0][0x28c] ;  /* 0x0000a300ff007b82 */ /* 0x000ee40000000800 */
[----:B---3--:R-:W-:-:S13]  /*1ef0*/  ISETP.GE.AND P1, PT, R0, 0x1, PT ;  /* 0x000000010000780c */ /* 0x008fda0003f26270 */
[----:B------:R-:W-:Y:S05]  /*1f00*/  @!P1 BRA `(.L_x_30) ;  /* 0x0000000000409947 */ /* 0x000fea0003800000 */
[----:B------:R-:W-:Y:S05]  /*1f10*/  @!P0 BRA `(.L_x_31) ;  /* 0x0000000000048947 */ /* 0x000fea0003800000 */
[----:B------:R-:W-:Y:S01]  /*1f20*/  BPT.TRAP 0x1 ;  /* 0x000000040000795c */ /* 0x000fe20000300000 */
.L_x_31:
[----:B------:R-:W-:Y:S01]  /*1f30*/  ISETP.NE.AND P0, PT, R22, RZ, PT ;  /* 0x000000ff1600720c */ /* 0x000fe20003f05270 */
[----:B------:R-:W-:-:S12]  /*1f40*/  UISETP.LT.AND UP1, UPT, UR40, 0x1, UPT ;  /* 0x000000012800788c */ /* 0x000fd8000bf21270 */
[----:B------:R-:W-:-:S05]  /*1f50*/  VOTEU.ANY UP0, P0 ;  /* 0x00000000003f7886 */ /* 0x000fca0000000100 */
[----:B------:R-:W-:-:S04]  /*1f60*/  @UP0 USEL UR4, UR40, 0x1, UP1 ;  /* 0x0000000128040887 */ /* 0x000fc80008800000 */
[----:B------:R-:W-:-:S06]  /*1f70*/  @UP0 UIADD3 UR4, UR39, UR40, -UR4 ;  /* 0x0000002827040290 */ /* 0x000fcc000fffe804 */
[----:B------:R-:W-:-:S04]  /*1f80*/  IMAD.U32 R0, RZ, RZ, UR4 ;  /* 0x00000004ff007e24 */ /* 0x000fc8000f8e00ff */
[----:B------:R-:W-:-:S05]  /*1f90*/  @P0 IMAD.SHL.U32 R0, R0, 0x8, RZ ;  /* 0x0000000800000824 */ /* 0x000fca00078e00ff */
[----:B------:R-:W-:-:S04]  /*1fa0*/  @P0 LOP3.LUT R0, R0, 0x18, RZ, 0xc0, !PT ;  /* 0x0000001800000812 */ /* 0x000fc800078ec0ff */
[----:B------:R-:W-:-:S04]  /*1fb0*/  @P0 IADD3 R3, R6, 0x20, R0 ;  /* 0x0000002006030810 */ /* 0x000fc80007ffe000 */
[----:B------:R-:W-:-:S04]  /*1fc0*/  @P0 PRMT R3, R152, 0x654, R3 ;  /* 0x0000065498030816 */ /* 0x000fc80000000003 */
[----:B------:R3:W-:Y:S01]  /*1fd0*/  @P0 SYNCS.ARRIVE.TRANS64.RED.A1T0 RZ, [R3+URZ], RZ ;  /* 0x000000ff03ff09a7 */ /* 0x0007e2000810043f */
[----:B------:R-:W-:-:S13]  /*1fe0*/  ISETP.GT.U32.AND P0, PT, R19, 0x1, PT ;  /* 0x000000011300780c */ /* 0x000fda0003f04070 */
[----:B---3--:R-:W-:Y:S05]  /*1ff0*/  @P0 BRA `(.L_x_30) ;  /* 0x0000000000040947 */ /* 0x008fea0003800000 */
[----:B------:R-:W-:Y:S01]  /*2000*/  BPT.TRAP 0x1 ;  /* 0x000000040000795c */ /* 0x000fe20000300000 */
.L_x_30:
[----:B------:R-:W3:Y:S01]  /*2010*/  LDC R6, c[0x0][0x288] ;  /* 0x0000a200ff067b82 */ /* 0x000ee20000000800 */
[--C-:B------:R-:W-:Y:S01]  /*2020*/  SHF.R.U32.HI R0, RZ, 0x2, R18.reuse ;  /* 0x00000002ff007819 */ /* 0x100fe20000011612 */
[----:B------:R-:W-:Y:S01]  /*2030*/  UIADD3 UR39, UR40, UR39, URZ ;  /* 0x0000002728277290 */ /* 0x000fe2000fffe03f */
[----:B01----:R-:W-:Y:S01]  /*2040*/  SHF.R.U32.HI R5, RZ, 0x7, R18 ;  /* 0x00000007ff057819 */ /* 0x003fe20000011612 */
[----:B------:R-:W-:Y:S01]  /*2050*/  IMAD.SHL.U32 R13, R154, 0x80, RZ ;  /* 0x000000809a0d7824 */ /* 0x000fe200078e00ff */
[----:B------:R-:W-:Y:S01]  /*2060*/  LOP3.LUT R4, R18, 0x60, RZ, 0xc0, !PT ;  /* 0x0000006012047812 */ /* 0x000fe200078ec0ff */
[----:B------:R-:W-:Y:S01]  /*2070*/  USHF.R.U32.HI UR4, URZ, 0x2, UR39 ;  /* 0x000000023f047899 */ /* 0x000fe20008011627 */
[----:B------:R-:W-:Y:S01]  /*2080*/  LOP3.LUT R3, R0, 0x7, RZ, 0xc0, !PT ;  /* 0x0000000700037812 */ /* 0x000fe200078ec0ff */
[----:B------:R-:W-:Y:S01]  /*2090*/  ULDC UR8, c[0x0][0x284] ;  /* 0x0000a10000087ab9 */ /* 0x000fe20000000800 */
[----:B------:R-:W-:Y:S01]  /*20a0*/  LOP3.LUT R0, R5, 0x1, RZ, 0xc0, !PT ;  /* 0x0000000105007812 */ /* 0x000fe200078ec0ff */
[----:B------:R-:W-:Y:S01]  /*20b0*/  ULOP3.LUT UR4, UR4, 0x1, URZ, 0xc0, !UPT ;  /* 0x0000000104047892 */ /* 0x000fe2000f8ec03f */
[----:B------:R-:W-:Y:S01]  /*20c0*/  SHF.R.U32.HI R10, RZ, 0x1, R4 ;  /* 0x00000001ff0a7819 */ /* 0x000fe20000011604 */
[----:B------:R-:W-:Y:S01]  /*20d0*/  UISETP.GT.U32.AND UP1, UPT, UR39, 0x3, UPT ;  /* 0x000000032700788c */ /* 0x000fe2000bf24070 */
[----:B------:R-:W-:Y:S01]  /*20e0*/  SHF.L.U32 R4, R0, 0x6, RZ ;  /* 0x0000000600047819 */ /* 0x000fe200000006ff */
[----:B------:R-:W-:Y:S01]  /*20f0*/  UISETP.NE.U32.AND UP0, UPT, UR4, 0x1, UPT ;  /* 0x000000010400788c */ /* 0x000fe2000bf05070 */
[--C-:B------:R-:W-:Y:S01]  /*2100*/  IADD3 R5, RZ, -R10, -R3.reuse ;  /* 0x8000000aff057210 */ /* 0x100fe20007ffe803 */
[----:B------:R-:W-:Y:S01]  /*2110*/  ULDC.64 UR6, c[0x0][0x5d0] ;  /* 0x0001740000067ab9 */ /* 0x000fe20000000a00 */
[----:B--2---:R-:W-:Y:S01]  /*2120*/  LOP3.LUT R157, R4, 0x40, R3, 0xe2, !PT ;  /* 0x00000040049d7812 */ /* 0x004fe200078ee203 */
[----:B------:R-:W-:Y:S01]  /*2130*/  UISETP.LT.U32.AND UP1, UPT, UR40, 0x4, UP1 ;  /* 0x000000042800788c */ /* 0x000fe20008f21070 */
[----:B------:R-:W-:Y:S01]  /*2140*/  LOP3.LUT R3, R18, 0x3, RZ, 0xc0, !PT ;  /* 0x0000000312037812 */ /* 0x000fe200078ec0ff */
[----:B------:R-:W-:Y:S01]  /*2150*/  UISETP.GT.U32.AND UP0, UPT, UR40, 0x3, !UP0 ;  /* 0x000000032800788c */ /* 0x000fe2000c704070 */
[----:B------:R-:W-:Y:S01]  /*2160*/  SHF.R.S32.HI R21, RZ, 0x1f, R23 ;  /* 0x0000001fff157819 */ /* 0x000fe20000011417 */
[----:B------:R-:W-:Y:S01]  /*2170*/  IMAD R0, R0, -0x40, R5 ;  /* 0xffffffc000007824 */ /* 0x000fe200078e0205 */
[----:B------:R-:W-:Y:S01]  /*2180*/  USEL UR5, URZ, 0x1, !UP1 ;  /* 0x000000013f057887 */ /* 0x000fe2000c800000 */
[----:B---3--:R-:W-:Y:S01]  /*2190*/  IMAD R12, R3, -0x2, R6 ;  /* 0xfffffffe030c7824 */ /* 0x008fe200078e0206 */
[----:B------:R-:W-:Y:S01]  /*21a0*/  ISETP.GE.AND P0, PT, R13, R6, PT ;  /* 0x000000060d00720c */ /* 0x000fe20003f06270 */
[----:B------:R-:W-:Y:S01]  /*21b0*/  IMAD.SHL.U32 R6, R18, 0x2, RZ ;  /* 0x0000000212067824 */ /* 0x000fe200078e00ff */
[----:B------:R-:W-:Y:S01]  /*21c0*/  SHF.L.U32 R3, R153, 0x8, RZ ;  /* 0x0000000899037819 */ /* 0x000fe200000006ff */
[----:B------:R-:W-:Y:S01]  /*21d0*/  IMAD R4, R21, UR6, RZ ;  /* 0x0000000615047c24 */ /* 0x000fe2000f8e02ff */
[----:B------:R-:W-:Y:S01]  /*21e0*/  USEL UR4, URZ, 0x1, !UP0 ;  /* 0x000000013f047887 */ /* 0x000fe2000c000000 */
[----:B------:R-:W-:Y:S01]  /*21f0*/  IMAD.WIDE R8, R153, 0x100, RZ ;  /* 0x0000010099087825 */ /* 0x000fe200078e02ff */
[----:B------:R-:W-:Y:S01]  /*2200*/  ISETP.GE.OR P0, PT, R3, UR8, P0 ;  /* 0x0000000803007c0c */ /* 0x000fe20008706670 */
[----:B------:R-:W-:Y:S01]  /*2210*/  ULOP3.LUT UR39, UR39, 0x3, URZ, 0xc0, !UPT ;  /* 0x0000000327277892 */ /* 0x000fe2000f8ec03f */
[----:B------:R-:W-:Y:S01]  /*2220*/  LOP3.LUT R6, R13, 0x6, R6, 0xf8, !PT ;  /* 0x000000060d067812 */ /* 0x000fe200078ef806 */
[----:B------:R-:W-:Y:S01]  /*2230*/  IMAD R11, R23, UR7, R4 ;  /* 0x00000007170b7c24 */ /* 0x000fe2000f8e0204 */
[----:B------:R-:W-:Y:S01]  /*2240*/  ULOP3.LUT UR38, UR4, UR38, UR5, 0x96, !UPT ;  /* 0x0000002604267292 */ /* 0x000fe2000f8e9605 */
[----:B------:R-:W-:Y:S01]  /*2250*/  IADD3 R3, -R3, UR8, R0 ;  /* 0x0000000803037c10 */ /* 0x000fe2000fffe100 */
[----:B------:R-:W-:Y:S01]  /*2260*/  IMAD.IADD R0, R12, 0x1, -R13 ;  /* 0x000000010c007824 */ /* 0x000fe200078e0a0d */
[----:B------:R-:W-:-:S02]  /*2270*/  SHF.R.S32.HI R7, RZ, 0x1f, R6 ;  /* 0x0000001fff077819 */ /* 0x000fc40000011406 */
[----:B------:R-:W-:Y:S02]  /*2280*/  LOP3.LUT R157, R8, R157, R10, 0xfe, !PT ;  /* 0x0000009d089d7212 */ /* 0x000fe400078efe0a */
[----:B------:R-:W-:Y:S01]  /*2290*/  MOV R153, 0xffffffff ;  /* 0xffffffff00997802 */ /* 0x000fe20000000f00 */
[----:B------:R-:W-:-:S04]  /*22a0*/  IMAD.WIDE.U32 R4, R23, UR6, R6 ;  /* 0x0000000617047c25 */ /* 0x000fc8000f8e0006 */
[----:B------:R-:W-:Y:S02]  /*22b0*/  IMAD.IADD R11, R5, 0x1, R11 ;  /* 0x00000001050b7824 */ /* 0x000fe400078e020b */
[----:B------:R-:W-:Y:S01]  /*22c0*/  IMAD.MOV.U32 R10, RZ, RZ, R4 ;  /* 0x000000ffff0a7224 */ /* 0x000fe200078e0004 */
[----:B------:R-:W-:Y:S06]  /*22d0*/  @P0 BRA `(.L_x_32) ;  /* 0x0000006400840947 */ /* 0x000fec0003800000 */
[----:B------:R-:W0:Y:S01]  /*22e0*/  LDC.64 R4, c[0x0][0x5c8] ;  /* 0x00017200ff047b82 */ /* 0x000e220000000a00 */
[----:B-----5:R-:W-:Y:S01]  /*22f0*/  FSETP.NEU.AND P1, PT, R156, RZ, PT ;  /* 0x000000ff9c00720b */ /* 0x020fe20003f2d000 */
[----:B------:R-:W-:Y:S01]  /*2300*/  BSSY B0, `(.L_x_32) ;  /* 0x000065e000007945 */ /* 0x000fe20003800000 */
[----:B------:R-:W-:-:S04]  /*2310*/  ISETP.GT.AND P0, PT, R3, RZ, PT ;  /* 0x000000ff0300720c */ /* 0x000fc80003f04270 */
[----:B------:R-:W-:Y:S01]  /*2320*/  ISETP.GT.AND P3, PT, R0, RZ, P0 ;  /* 0x000000ff0000720c */ /* 0x000fe20000764270 */
[-C--:B0-----:R-:W-:Y:S02]  /*2330*/  IMAD R12, R9, R4.reuse, RZ ;  /* 0x00000004090c7224 */ /* 0x081fe400078e02ff */
[----:B------:R-:W-:-:S04]  /*2340*/  IMAD.WIDE.U32 R170, R157, R4, R10 ;  /* 0x000000049daa7225 */ /* 0x000fc800078e000a */
[----:B------:R-:W-:-:S04]  /*2350*/  IMAD R11, R157, R5, R12 ;  /* 0x000000059d0b7224 */ /* 0x000fc800078e020c */
[----:B------:R-:W-:Y:S01]  /*2360*/  IMAD.IADD R173, R171, 0x1, R11 ;  /* 0x00000001abad7824 */ /* 0x000fe200078e020b */
[----:B------:R-:W-:Y:S06]  /*2370*/  @!P1 BRA `(.L_x_33) ;  /* 0x0000004800349947 */ /* 0x000fec0003800000 */
[----:B------:R-:W0:Y:S01]  /*2380*/  LDC.64 R14, c[0x0][0x5b8] ;  /* 0x00016e00ff0e7b82 */ /* 0x000e220000000a00 */
[----:B------:R-:W-:-:S07]  /*2390*/  ULDC.64 UR4, c[0x0][0x5c0] ;  /* 0x0001700000047ab9 */ /* 0x000fce0000000a00 */
[----:B------:R-:W1:Y:S08]  /*23a0*/  LDC.64 R158, c[0x0][0x5b0] ;  /* 0x00016c00ff9e7b82 */ /* 0x000e700000000a00 */
[----:B------:R-:W2:Y:S01]  /*23b0*/  LDC.64 R10, c[0x0][0x5a8] ;  /* 0x00016a00ff0a7b82 */ /* 0x000ea20000000a00 */
[-C--:B0-----:R-:W-:Y:S02]  /*23c0*/  IMAD R12, R21, R14.reuse, RZ ;  /* 0x0000000e150c7224 */ /* 0x081fe400078e02ff */
[----:B------:R-:W-:-:S04]  /*23d0*/  IMAD.WIDE.U32 R160, R23, R14, R6 ;  /* 0x0000000e17a07225 */ /* 0x000fc800078e0006 */
[----:B------:R-:W-:Y:S02]  /*23e0*/  IMAD R15, R23, R15, R12 ;  /* 0x0000000f170f7224 */ /* 0x000fe400078e020c */
[-C--:B-1----:R-:W-:Y:S02]  /*23f0*/  IMAD R12, R9, R158.reuse, RZ ;  /* 0x0000009e090c7224 */ /* 0x082fe400078e02ff */
[----:B------:R-:W-:Y:S01]  /*2400*/  IMAD.MOV.U32 R20, RZ, RZ, R160 ;  /* 0x000000ffff147224 */ /* 0x000fe200078e00a0 */
[----:B------:R-:W-:Y:S01]  /*2410*/  IADD3 R21, R161, R15, RZ ;  /* 0x0000000fa1157210 */ /* 0x000fe20007ffe0ff */
[C---:B------:R-:W-:Y:S02]  /*2420*/  IMAD R171, R157.reuse, R159, R12 ;  /* 0x0000009f9dab7224 */ /* 0x040fe400078e020c */
[----:B------:R-:W-:-:S04]  /*2430*/  IMAD.WIDE.U32 R12, R157, R158, R20 ;  /* 0x0000009e9d0c7225 */ /* 0x000fc800078e0014 */
[----:B------:R-:W-:Y:S01]  /*2440*/  IMAD.IADD R13, R13, 0x1, R171 ;  /* 0x000000010d0d7824 */ /* 0x000fe200078e02ab */
[----:B--2---:R-:W-:-:S04]  /*2450*/  LEA R164, P1, R12, R10, 0x2 ;  /* 0x0000000a0ca47211 */ /* 0x004fc800078210ff */
[----:B------:R-:W-:-:S05]  /*2460*/  LEA.HI.X R165, R12, R11, R13, 0x2, P1 ;  /* 0x0000000b0ca57211 */ /* 0x000fca00008f140d */
[----:B------:R0:W2:Y:S01]  /*2470*/  @P3 LDG.E.LTC128B R169, desc[UR36][R164.64] ;  /* 0x00000024a4a93981 */ /* 0x0000a2000c1e1920 */
[----:B------:R-:W-:Y:S01]  /*2480*/  IMAD.WIDE.U32 R162, R157, R158, R6 ;  /* 0x0000009e9da27225 */ /* 0x000fe200078e0006 */
[----:B------:R-:W-:Y:S01]  /*2490*/  LEA R12, P1, R170, UR4, 0x2 ;  /* 0x00000004aa0c7c11 */ /* 0x000fe2000f8210ff */
[----:B------:R-:W-:Y:S01]  /*24a0*/  BSSY B1, `(.L_x_34) ;  /* 0x0000016000017945 */ /* 0x000fe20003800000 */
[----:B------:R-:W-:Y:S02]  /*24b0*/  ISETP.GT.AND P5, PT, R0, 0x1, P0 ;  /* 0x000000010000780c */ /* 0x000fe400007a4270 */
[----:B------:R-:W-:Y:S02]  /*24c0*/  IADD3 R163, R171, R163, RZ ;  /* 0x000000a3aba37210 */ /* 0x000fe40007ffe0ff */
[----:B------:R-:W-:Y:S01]  /*24d0*/  LEA.HI.X R13, R170, UR5, R173, 0x2, P1 ;  /* 0x00000005aa0d7c11 */ /* 0x000fe200088f14ad */
[----:B------:R-:W-:Y:S01]  /*24e0*/  IMAD.WIDE.U32 R166, R23, R14, R162 ;  /* 0x0000000e17a67225 */ /* 0x000fe200078e00a2 */
[----:B------:R-:W-:-:S03]  /*24f0*/  SHF.L.U64.HI R163, R158, 0x3, R159 ;  /* 0x000000039ea37819 */ /* 0x000fc6000001029f */
[----:B------:R-:W-:Y:S01]  /*2500*/  IMAD.SHL.U32 R162, R158, 0x8, RZ ;  /* 0x000000089ea27824 */ /* 0x000fe200078e00ff */
[----:B0-----:R-:W-:Y:S01]  /*2510*/  LEA R164, P1, R166, R10, 0x2 ;  /* 0x0000000aa6a47211 */ /* 0x001fe200078210ff */
[----:B------:R-:W-:Y:S02]  /*2520*/  IMAD.IADD R154, R15, 0x1, R167 ;  /* 0x000000010f9a7824 */ /* 0x000fe400078e02a7 */
[----:B------:R-:W-:-:S05]  /*2530*/  IMAD.WIDE.U32 R174, R157, R158, R162 ;  /* 0x0000009e9dae7225 */ /* 0x000fca00078e00a2 */
[----:B------:R-:W-:Y:S01]  /*2540*/  IADD3 R171, R171, R175, RZ ;  /* 0x000000afabab7210 */ /* 0x000fe20007ffe0ff */
[----:B--2---:R-:W-:-:S04]  /*2550*/  FMUL R165, R169, R156 ;  /* 0x0000009ca9a57220 */ /* 0x004fc80000400000 */
[----:B------:R-:W-:Y:S01]  /*2560*/  FFMA R167, R88, R155, R165 ;  /* 0x0000009b58a77223 */ /* 0x000fe200000000a5 */
[----:B------:R-:W-:Y:S02]  /*2570*/  LEA.HI.X R165, R166, R11, R154, 0x2, P1 ;  /* 0x0000000ba6a57211 */ /* 0x000fe400008f149a */
[----:B------:R-:W-:Y:S02]  /*2580*/  IADD3 R154, P4, R160, R174, RZ ;  /* 0x000000aea09a7210 */ /* 0x000fe40007f9e0ff */
[----:B------:R-:W-:Y:S01]  /*2590*/  ISETP.GT.AND P1, PT, R3, 0x8, PT ;  /* 0x000000080300780c */ /* 0x000fe20003f24270 */
[----:B------:R0:W-:Y:S01]  /*25a0*/  @P3 STG.E desc[UR36][R12.64], R167 ;  /* 0x000000a70c003986 */ /* 0x0001e2000c101924 */
[----:B------:R-:W-:Y:S01]  /*25b0*/  LEA R172, P3, R154, R10, 0x2 ;  /* 0x0000000a9aac7211 */ /* 0x000fe200078610ff */
[----:B------:R-:W-:Y:S01]  /*25c0*/  IMAD.X R166, R171, 0x1, R21, P4 ;  /* 0x00000001aba67824 */ /* 0x000fe200020e0615 */
[----:B------:R-:W-:Y:S01]  /*25d0*/  ISETP.GT.AND P2, PT, R0, RZ, P1 ;  /* 0x000000ff0000720c */ /* 0x000fe20000f44270 */
[----:B------:R-:W-:-:S12]  /*25e0*/  @!P5 BRA `(.L_x_35) ;  /* 0x000000000004d947 */ /* 0x000fd80003800000 */
[----:B------:R1:W5:Y:S02]  /*25f0*/  LDG.E.LTC128B R169, desc[UR36][R164.64+0x4] ;  /* 0x00000424a4a97981 */ /* 0x000364000c1e1920 */
.L_x_35:
[----:B------:R-:W-:Y:S05]  /*2600*/  BSYNC B1 ;  /* 0x0000000000017941 */ /* 0x000fea0003800000 */
.L_x_34:
[----:B-----5:R-:W-:Y:S01]  /*2610*/  FMUL R88, R169, R156 ;  /* 0x0000009ca9587220 */ /* 0x020fe20000400000 */
[----:B------:R-:W-:Y:S01]  /*2620*/  IMAD.MOV.U32 R177, RZ, RZ, R169 ;  /* 0x000000ffffb17224 */ /* 0x000fe200078e00a9 */
[----:B------:R-:W-:Y:S02]  /*2630*/  LEA.HI.X R173, R154, R11, R166, 0x2, P3 ;  /* 0x0000000b9aad7211 */ /* 0x000fe400018f14a6 */
[----:B------:R-:W-:-:S05]  /*2640*/  FFMA R179, R89, R155, R88 ;  /* 0x0000009b59b37223 */ /* 0x000fca0000000058 */
[----:B------:R2:W-:Y:S04]  /*2650*/  @P5 STG.E desc[UR36][R12.64+0x4], R179 ;  /* 0x000004b30c005986 */ /* 0x0005e8000c101924 */
[----:B------:R-:W3:Y:S01]  /*2660*/  @P2 LDG.E.LTC128B R177, desc[UR36][R172.64] ;  /* 0x00000024acb12981 */ /* 0x000ee2000c1e1920 */
[----:B------:R-:W-:Y:S01]  /*2670*/  IADD3 R174, P3, R6, R174, RZ ;  /* 0x000000ae06ae7210 */ /* 0x000fe20007f7e0ff */
[C---:B0-----:R-:W-:Y:S01]  /*2680*/  IMAD.SHL.U32 R167, R4.reuse, 0x20, RZ ;  /* 0x0000002004a77824 */ /* 0x041fe200078e00ff */
[----:B------:R-:W-:Y:S01]  /*2690*/  SHF.L.U64.HI R169, R4, 0x5, R5 ;  /* 0x0000000504a97819 */ /* 0x000fe20000010205 */
[----:B------:R-:W-:Y:S01]  /*26a0*/  BSSY B1, `(.L_x_36) ;  /* 0x000000e000017945 */ /* 0x000fe20003800000 */
[----:B------:R-:W-:Y:S02]  /*26b0*/  IADD3.X R175, R7, R171, RZ, P3, !PT ;  /* 0x000000ab07af7210 */ /* 0x000fe40001ffe4ff */
[----:B------:R-:W-:-:S02]  /*26c0*/  IADD3 R170, P4, R167, R12, RZ ;  /* 0x0000000ca7aa7210 */ /* 0x000fc40007f9e0ff */
[----:B------:R-:W-:Y:S01]  /*26d0*/  ISETP.GT.AND P3, PT, R0, 0x1, P1 ;  /* 0x000000010000780c */ /* 0x000fe20000f64270 */
[----:B------:R-:W-:Y:S01]  /*26e0*/  IMAD.WIDE.U32 R174, R23, R14, R174 ;  /* 0x0000000e17ae7225 */ /* 0x000fe200078e00ae */
[----:B------:R-:W-:-:S03]  /*26f0*/  IADD3.X R171, R169, R13, RZ, P4, !PT ;  /* 0x0000000da9ab7210 */ /* 0x000fc600027fe4ff */
[----:B------:R-:W-:Y:S01]  /*2700*/  IMAD.IADD R89, R15, 0x1, R175 ;  /* 0x000000010f597824 */ /* 0x000fe200078e02af */
[----:B------:R-:W-:-:S04]  /*2710*/  LEA R88, P5, R174, R10, 0x2 ;  /* 0x0000000aae587211 */ /* 0x000fc800078a10ff */
[----:B------:R-:W-:Y:S01]  /*2720*/  LEA.HI.X R89, R174, R11, R89, 0x2, P5 ;  /* 0x0000000bae597211 */ /* 0x000fe200028f1459 */
[----:B---3--:R-:W-:-:S04]  /*2730*/  FMUL R175, R177, R156 ;  /* 0x0000009cb1af7220 */ /* 0x008fc80000400000 */
[----:B------:R-:W-:-:S05]  /*2740*/  FFMA R175, R90, R155, R175 ;  /* 0x0000009b5aaf7223 */ /* 0x000fca00000000af */
[----:B------:R2:W-:Y:S01]  /*2750*/  @P2 STG.E desc[UR36][R170.64], R175 ;  /* 0x000000afaa002986 */ /* 0x0005e2000c101924 */
[----:B------:R-:W-:Y:S05]  /*2760*/  @!P3 BRA `(.L_x_37) ;  /* 0x000000000004b947 */ /* 0x000fea0003800000 */
[----:B------:R0:W5:Y:S02]  /*2770*/  LDG.E.LTC128B R177, desc[UR36][R88.64+0x4] ;  /* 0x0000042458b17981 */ /* 0x000164000c1e1920 */
.L_x_37:
[----:B------:R-:W-:Y:S05]  /*2780*/  BSYNC B1 ;  /* 0x0000000000017941 */ /* 0x000fea0003800000 */
.L_x_36:
[----:B-----5:R-:W-:Y:S01]  /*2790*/  FMUL R90, R177, R156 ;  /* 0x0000009cb15a7220 */ /* 0x020fe20000400000 */
[----:B------:R-:W-:Y:S01]  /*27a0*/  ISETP.GT.AND P2, PT, R0, 0x8, P0 ;  /* 0x000000080000780c */ /* 0x000fe20000744270 */
[----:B------:R-:W-:Y:S02]  /*27b0*/  BSSY B1, `(.L_x_38) ;  /* 0x0000007000017945 */ /* 0x000fe40003800000 */
[----:B------:R-:W-:Y:S01]  /*27c0*/  FFMA R173, R91, R155, R90 ;  /* 0x0000009b5bad7223 */ /* 0x000fe2000000005a */
[----:B------:R-:W-:Y:S02]  /*27d0*/  @P3 IMAD.MOV.U32 R90, RZ, RZ, R170 ;  /* 0x000000ffff5a3224 */ /* 0x000fe400078e00aa */
[----:B------:R-:W-:-:S05]  /*27e0*/  @P3 IMAD.MOV.U32 R91, RZ, RZ, R171 ;  /* 0x000000ffff5b3224 */ /* 0x000fca00078e00ab */
[----:B------:R3:W-:Y:S02]  /*27f0*/  @P3 STG.E desc[UR36][R90.64+0x4], R173 ;  /* 0x000004ad5a003986 */ /* 0x0007e4000c101924 */
[----:B------:R-:W-:Y:S05]  /*2800*/  @!P2 BRA `(.L_x_39) ;  /* 0x000000000004a947 */ /* 0x000fea0003800000 */
[----:B------:R4:W5:Y:S02]  /*2810*/  LDG.E.LTC128B R177, desc[UR36][R164.64+0x20] ;  /* 0x00002024a4b17981 */ /* 0x000964000c1e1920 */
.L_x_39:
[----:B------:R-:W-:Y:S05]  /*2820*/  BSYNC B1 ;  /* 0x0000000000017941 */ /* 0x000fea0003800000 */
.L_x_38:
[----:B---3-5:R-:W-:Y:S01]  /*2830*/  FMUL R91, R177, R156 ;  /* 0x0000009cb15b7220 */ /* 0x028fe20000400000 */
[----:B------:R-:W-:Y:S01]  /*2840*/  ISETP.GT.AND P3, PT, R0, 0x9, P0 ;  /* 0x000000090000780c */ /* 0x000fe20000764270 */
[----:B------:R-:W-:Y:S02]  /*2850*/  BSSY B1, `(.L_x_40) ;  /* 0x0000005000017945 */ /* 0x000fe40003800000 */
[----:B------:R-:W-:-:S05]  /*2860*/  FFMA R91, R92, R155, R91 ;  /* 0x0000009b5c5b7223 */ /* 0x000fca000000005b */
[----:B------:R3:W-:Y:S05]  /*2870*/  @P2 STG.E desc[UR36][R12.64+0x20], R91 ;  /* 0x0000205b0c002986 */ /* 0x0007ea000c101924 */
[----:B------:R-:W-:Y:S05]  /*2880*/  @!P3 BRA `(.L_x_41) ;  /* 0x000000000004b947 */ /* 0x000fea0003800000 */
[----:B------:R0:W5:Y:S02]  /*2890*/  LDG.E.LTC128B R177, desc[UR36][R164.64+0x24] ;  /* 0x00002424a4b17981 */ /* 0x000164000c1e1920 */
.L_x_41:
[----:B------:R-:W-:Y:S05]  /*28a0*/  BSYNC B1 ;  /* 0x0000000000017941 */ /* 0x000fea0003800000 */
.L_x_40:
[----:B-----5:R-:W-:Y:S01]  /*28b0*/  FMUL R90, R177, R156 ;  /* 0x0000009cb15a7220 */ /* 0x020fe20000400000 */
[----:B------:R-:W-:Y:S01]  /*28c0*/  ISETP.GT.AND P2, PT, R0, 0x8, P1 ;  /* 0x000000080000780c */ /* 0x000fe20000f44270 */
[----:B------:R-:W-:Y:S02]  /*28d0*/  BSSY B1, `(.L_x_42) ;  /* 0x0000005000017945 */ /* 0x000fe40003800000 */
[----:B------:R-:W-:-:S05]  /*28e0*/  FFMA R93, R93, R155, R90 ;  /* 0x0000009b5d5d7223 */ /* 0x000fca000000005a */
[----:B------:R0:W-:Y:S05]  /*28f0*/  @P3 STG.E desc[UR36][R12.64+0x24], R93 ;  /* 0x0000245d0c003986 */ /* 0x0001ea000c101924 */
[----:B------:R-:W-:Y:S05]  /*2900*/  @!P2 BRA `(.L_x_43) ;  /* 0x000000000004a947 */ /* 0x000fea0003800000 */
[----:B------:R0:W5:Y:S02]  /*2910*/  LDG.E.LTC128B R177, desc[UR36][R88.64+0x20] ;  /* 0x0000202458b17981 */ /* 0x000164000c1e1920 */
.L_x_43:
[----:B------:R-:W-:Y:S05]  /*2920*/  BSYNC B1 ;  /* 0x0000000000017941 */ /* 0x000fea0003800000 */
.L_x_42:
[----:B---3-5:R-:W-:Y:S01]  /*2930*/  FMUL R91, R177, R156 ;  /* 0x0000009cb15b7220 */ /* 0x028fe20000400000 */
[----:B------:R-:W-:Y:S01]  /*2940*/  @P2 MOV R90, R170 ;  /* 0x000000aa005a2202 */ /* 0x000fe20000000f00 */
[----:B------:R-:W-:Y:S01]  /*2950*/  BSSY B1, `(.L_x_44) ;  /* 0x0000007000017945 */ /* 0x000fe20003800000 */
[----:B------:R-:W-:Y:S01]  /*2960*/  ISETP.GT.AND P3, PT, R0, 0x9, P1 ;  /* 0x000000090000780c */ /* 0x000fe20000f64270 */
[----:B0-----:R-:W-:Y:S01]  /*2970*/  FFMA R93, R94, R155, R91 ;  /* 0x0000009b5e5d7223 */ /* 0x001fe2000000005b */
[----:B------:R-:W-:-:S05]  /*2980*/  @P2 IMAD.MOV.U32 R91, RZ, RZ, R171 ;  /* 0x000000ffff5b2224 */ /* 0x000fca00078e00ab */
[----:B------:R0:W-:Y:S06]  /*2990*/  @P2 STG.E desc[UR36][R90.64+0x20], R93 ;  /* 0x0000205d5a002986 */ /* 0x0001ec000c101924 */
[----:B------:R-:W-:Y:S05]  /*29a0*/  @!P3 BRA `(.L_x_45) ;  /* 0x000000000004b947 */ /* 0x000fea0003800000 */
[----:B------:R3:W5:Y:S02]  /*29b0*/  LDG.E.LTC128B R177, desc[UR36][R88.64+0x24] ;  /* 0x0000242458b17981 */ /* 0x000764000c1e1920 */
.L_x_45:
[----:B------:R-:W-:Y:S05]  /*29c0*/  BSYNC B1 ;  /* 0x0000000000017941 */ /* 0x000fea0003800000 */
.L_x_44:
[----:B0----5:R-:W-:Y:S01]  /*29d0*/  FMUL R90, R177, R156 ;  /* 0x0000009cb15a7220 */ /* 0x021fe20000400000 */
[----:B------:R-:W-:Y:S01]  /*29e0*/  @P3 MOV R91, R171 ;  /* 0x000000ab005b3202 */ /* 0x000fe20000000f00 */
[----:B------:R-:W-:Y:S01]  /*29f0*/  BSSY B1, `(.L_x_46) ;  /* 0x0000007000017945 */ /* 0x000fe20003800000 */
[----:B------:R-:W-:Y:S01]  /*2a00*/  ISETP.GT.AND P2, PT, R0, 0x10, P0 ;  /* 0x000000100000780c */ /* 0x000fe20000744270 */
[----:B------:R-:W-:Y:S01]  /*2a10*/  FFMA R95, R95, R155, R90 ;  /* 0x0000009b5f5f7223 */ /* 0x000fe2000000005a */
[----:B------:R-:W-:-:S05]  /*2a20*/  @P3 IMAD.MOV.U32 R90, RZ, RZ, R170 ;  /* 0x000000ffff5a3224 */ /* 0x000fca00078e00aa */
[----:B------:R0:W-:Y:S06]  /*2a30*/  @P3 STG.E desc[UR36][R90.64+0x24], R95 ;  /* 0x0000245f5a003986 */ /* 0x0001ec000c101924 */
[----:B------:R-:W-:Y:S05]  /*2a40*/  @!P2 BRA `(.L_x_47) ;  /* 0x000000000004a947 */ /* 0x000fea0003800000 */
[----:B------:R0:W5:Y:S02]  /*2a50*/  LDG.E.LTC128B R177, desc[UR36][R164.64+0x40] ;  /* 0x00004024a4b17981 */ /* 0x000164000c1e1920 */
.L_x_47:
[----:B------:R-:W-:Y:S05]  /*2a60*/  BSYNC B1 ;  /* 0x0000000000017941 */ /* 0x000fea0003800000 */
.L_x_46:
[----:B0----5:R-:W-:Y:S01]  /*2a70*/  FMUL R91, R177, R156 ;  /* 0x0000009cb15b7220 */ /* 0x021fe20000400000 */
[----:B------:R-:W-:Y:S01]  /*2a80*/  ISETP.GT.AND P3, PT, R0, 0x11, P0 ;  /* 0x000000110000780c */ /* 0x000fe20000764270 */
[----:B------:R-:W-:Y:S02]  /*2a90*/  BSSY B1, `(.L_x_48) ;  /* 0x0000005000017945 */ /* 0x000fe40003800000 */
[----:B------:R-:W-:-:S05]  /*2aa0*/  FFMA R91, R96, R155, R91 ;  /* 0x0000009b605b7223 */ /* 0x000fca000000005b */
[----:B------:R0:W-:Y:S05]  /*2ab0*/  @P2 STG.E desc[UR36][R12.64+0x40], R91 ;  /* 0x0000405b0c002986 */ /* 0x0001ea000c101924 */
[----:B------:R-:W-:Y:S05]  /*2ac0*/  @!P3 BRA `(.L_x_49) ;  /* 0x000000000004b947 */ /* 0x000fea0003800000 */
[----:B------:R0:W5:Y:S02]  /*2ad0*/  LDG.E.LTC128B R177, desc[UR36][R164.64+0x44] ;  /* 0x00004424a4b17981 */ /* 0x000164000c1e1920 */
.L_x_49:
[----:B------:R-:W-:Y:S05]  /*2ae0*/  BSYNC B1 ;  /* 0x0000000000017941 */ /* 0x000fea0003800000 */
.L_x_48:
[----:B-----5:R-:W-:Y:S01]  /*2af0*/  FMUL R90, R177, R156 ;  /* 0x0000009cb15a7220 */ /* 0x020fe20000400000 */
[----:B------:R-:W-:Y:S01]  /*2b00*/  ISETP.GT.AND P2, PT, R0, 0x10, P1 ;  /* 0x000000100000780c */ /* 0x000fe20000f44270 */
[----:B------:R-:W-:Y:S02]  /*2b10*/  BSSY B1, `(.L_x_50) ;  /* 0x0000005000017945 */ /* 0x000fe40003800000 */
[----:B------:R-:W-:-:S05]  /*2b20*/  FFMA R97, R97, R155, R90 ;  /* 0x0000009b61617223 */ /* 0x000fca000000005a */
[----:B------:R0:W-:Y:S05]  /*2b30*/  @P3 STG.E desc[UR36][R12.64+0x44], R97 ;  /* 0x000044610c003986 */ /* 0x0001ea000c101924 */
[----:B------:R-:W-:Y:S05]  /*2b40*/  @!P2 BRA `(.L_x_51) ;  /* 0x000000000004a947 */ /* 0x000fea0003800000 */
[----:B------:R0:W5:Y:S02]  /*2b50*/  LDG.E.LTC128B R177, desc[UR36][R88.64+0x40] ;  /* 0x0000402458b17981 */ /* 0x000164000c1e1920 */
.L_x_51:
[----:B------:R-:W-:Y:S05]  /*2b60*/  BSYNC B1 ;  /* 0x0000000000017941 */ /* 0x000fea0003800000 */
.L_x_50:
[----:B0----5:R-:W-:Y:S01]  /*2b70*/  FMUL R91, R177, R156 ;  /* 0x0000009cb15b7220 */ /* 0x021fe20000400000 */
[----:B------:R-:W-:Y:S01]  /*2b80*/  @P2 IMAD.MOV.U32 R90, RZ, RZ, R170 ;  /* 0x000000ffff5a2224 */ /* 0x000fe200078e00aa */
[----:B------:R-:W-:Y:S01]  /*2b90*/  ISETP.GT.AND P3, PT, R0, 0x11, P1 ;  /* 0x000000110000780c */ /* 0x000fe20000f64270 */
[----:B------:R-:W-:Y:S01]  /*2ba0*/  BSSY B1, `(.L_x_52) ;  /* 0x0000006000017945 */ /* 0x000fe20003800000 */
[----:B------:R-:W-:Y:S01]  /*2bb0*/  FFMA R93, R98, R155, R91 ;  /* 0x0000009b625d7223 */ /* 0x000fe2000000005b */
[----:B------:R-:W-:-:S05]  /*2bc0*/  @P2 IMAD.MOV.U32 R91, RZ, RZ, R171 ;  /* 0x000000ffff5b2224 */ /* 0x000fca00078e00ab */
[----:B------:R0:W-:Y:S05]  /*2bd0*/  @P2 STG.E desc[UR36][R90.64+0x40], R93 ;  /* 0x0000405d5a002986 */ /* 0x0001ea000c101924 */
[----:B------:R-:W-:Y:S05]  /*2be0*/  @!P3 BRA `(.L_x_53) ;  /* 0x000000000004b947 */ /* 0x000fea0003800000 */
[----:B------:R0:W5:Y:S02]  /*2bf0*/  LDG.E.LTC128B R177, desc[UR36][R88.64+0x44] ;  /* 0x0000442458b17981 */ /* 0x000164000c1e1920 */
.L_x_53:
[----:B------:R-:W-:Y:S05]  /*2c00*/  BSYNC B1 ;  /* 0x0000000000017941 */ /* 0x000fea0003800000 */
.L_x_52:
[----:B0----5:R-:W-:Y:S01]  /*2c10*/  FMUL R90, R177, R156 ;  /* 0x0000009cb15a7220 */ /* 0x021fe20000400000 */
[----:B------:R-:W-:Y:S01]  /*2c20*/  @P3 IMAD.MOV.U32 R91, RZ, RZ, R171 ;  /* 0x000000ffff5b3224 */ /* 0x000fe200078e00ab */
[----:B------:R-:W-:Y:S01]  /*2c30*/  ISETP.GT.AND P2, PT, R0, 0x18, P0 ;  /* 0x000000180000780c */ /* 0x000fe20000744270 */
[----:B------:R-:W-:Y:S01]  /*2c40*/  BSSY B1, `(.L_x_54) ;  /* 0x0000006000017945 */ /* 0x000fe20003800000 */
[----:B------:R-:W-:Y:S01]  /*2c50*/  FFMA R99, R99, R155, R90 ;  /* 0x0000009b63637223 */ /* 0x000fe2000000005a */
[----:B------:R-:W-:-:S05]  /*2c60*/  @P3 MOV R90, R170 ;  /* 0x000000aa005a3202 */ /* 0x000fca0000000f00 */
[----:B------:R0:W-:Y:S05]  /*2c70*/  @P3 STG.E desc[UR36][R90.64+0x44], R99 ;  /* 0x000044635a003986 */ /* 0x0001ea000c101924 */
[----:B------:R-:W-:Y:S05]  /*2c80*/  @!P2 BRA `(.L_x_55) ;  /* 0x000000000004a947 */ /* 0x000fea0003800000 */
[----:B------:R0:W5:Y:S02]  /*2c90*/  LDG.E.LTC128B R177, desc[UR36][R164.64+0x60] ;  /* 0x00006024a4b17981 */ /* 0x000164000c1e1920 */
.L_x_55:
[----:B------:R-:W-:Y:S05]  /*2ca0*/  BSYNC B1 ;  /* 0x0000000000017941 */ /* 0x000fea0003800000 */
.L_x_54:
[----:B0----5:R-:W-:Y:S01]  /*2cb0*/  FMUL R91, R177, R156 ;  /* 0x0000009cb15b7220 */ /* 0x021fe20000400000 */
[----:B------:R-:W-:Y:S01]  /*2cc0*/  ISETP.GT.AND P3, PT, R0, 0x19, P0 ;  /* 0x000000190000780c */ /* 0x000fe20000764270 */
[----:B------:R-:W-:Y:S02]  /*2cd0*/  BSSY B1, `(.L_x_56) ;  /* 0x0000005000017945 */ /* 0x000fe40003800000 */
[----:B------:R-:W-:-:S05]  /*2ce0*/  FFMA R91, R100, R155, R91 ;  /* 0x0000009b645b7223 */ /* 0x000fca000000005b */
[----:B------:R0:W-:Y:S05]  /*2cf0*/  @P2 STG.E desc[UR36][R12.64+0x60], R91 ;  /* 0x0000605b0c002986 */ /* 0x0001ea000c101924 */
[----:B------:R-:W-:Y:S05]  /*2d00*/  @!P3 BRA `(.L_x_57) ;  /* 0x000000000004b947 */ /* 0x000fea0003800000 */
[----:B------:R0:W5:Y:S02]  /*2d10*/  LDG.E.LTC128B R177, desc[UR36][R164.64+0x64] ;  /* 0x00006424a4b17981 */ /* 0x000164000c1e1920 */
.L_x_57:
[----:B------:R-:W-:Y:S05]  /*2d20*/  BSYNC B1 ;  /* 0x0000000000017941 */ /* 0x000fea0003800000 */
.L_x_56:
[----:B-----5:R-:W-:Y:S01]  /*2d30*/  FMUL R90, R177, R156 ;  /* 0x0000009cb15a7220 */ /* 0x020fe20000400000 */
[----:B------:R-:W-:Y:S01]  /*2d40*/  ISETP.GT.AND P2, PT, R0, 0x18, P1 ;  /* 0x000000180000780c */ /* 0x000fe20000f44270 */
[----:B------:R-:W-:Y:S02]  /*2d50*/  BSSY B1, `(.L_x_58) ;  /* 0x0000005000017945 */ /* 0x000fe40003800000 */
[----:B------:R-:W-:-:S05]  /*2d60*/  FFMA R101, R101, R155, R90 ;  /* 0x0000009b65657223 */ /* 0x000fca000000005a */
[----:B------:R0:W-:Y:S05]  /*2d70*/  @P3 STG.E desc[UR36][R12.64+0x64], R101 ;  /* 0x000064650c003986 */ /* 0x0001ea000c101924 */
[----:B------:R-:W-:Y:S05]  /*2d80*/  @!P2 BRA `(.L_x_59) ;  /* 0x000000000004a947 */ /* 0x000fea0003800000 */
[----:B------:R0:W5:Y:S02]  /*2d90*/  LDG.E.LTC128B R177, desc[UR36][R88.64+0x60] ;  /* 0x0000602458b17981 */ /* 0x000164000c1e1920 */
.L_x_59:
[----:B------:R-:W-:Y:S05]  /*2da0*/  BSYNC B1 ;  /* 0x0000000000017941 */ /* 0x000fea0003800000 */
.L_x_58:
        /* <DEDUP_REMOVED lines=9> */
.L_x_61:
[----:B------:R-:W-:Y:S05]  /*2e40*/  BSYNC B1 ;  /* 0x0000000000017941 */ /* 0x000fea0003800000 */
.L_x_60:
        /* <DEDUP_REMOVED lines=9> */
.L_x_63:
[----:B------:R-:W-:Y:S05]  /*2ee0*/  BSYNC B1 ;  /* 0x0000000000017941 */ /* 0x000fea0003800000 */
.L_x_62:
[----:B0----5:R-:W-:Y:S01]  /*2ef0*/  FMUL R91, R177, R156 ;  /* 0x0000009cb15b7220 */ /* 0x021fe20000400000 */
[----:B------:R-:W-:Y:S01]  /*2f00*/  ISETP.GT.AND P3, PT, R0, 0x21, P0 ;  /* 0x000000210000780c */ /* 0x000fe20000764270 */
[----:B------:R-:W-:Y:S02]  /*2f10*/  BSSY B1, `(.L_x_64) ;  /* 0x0000005000017945 */ /* 0x000fe40003800000 */
[----:B------:R-:W-:-:S05]  /*2f20*/  FFMA R91, R104, R155, R91 ;  /* 0x0000009b685b7223 */ /* 0x000fca000000005b */
[----:B------:R0:W-:Y:S05]  /*2f30*/  @P2 STG.E desc[UR36][R12.64+0x80], R91 ;  /* 0x0000805b0c002986 */ /* 0x0001ea000c101924 */
[----:B------:R-:W-:Y:S05]  /*2f40*/  @!P3 BRA `(.L_x_65) ;  /* 0x000000000004b947 */ /* 0x000fea0003800000 */
[----:B------:R0:W5:Y:S02]  /*2f50*/  LDG.E.LTC128B R177, desc[UR36][R164.64+0x84] ;  /* 0x00008424a4b17981 */ /* 0x000164000c1e1920 */
.L_x_65:
[----:B------:R-:W-:Y:S05]  /*2f60*/  BSYNC B1 ;  /* 0x0000000000017941 */ /* 0x000fea0003800000 */
.L_x_64:
[----:B-----5:R-:W-:Y:S01]  /*2f70*/  FMUL R90, R177, R156 ;  /* 0x0000009cb15a7220 */ /* 0x020fe20000400000 */
[----:B------:R-:W-:Y:S01]  /*2f80*/  ISETP.GT.AND P2, PT, R0, 0x20, P1 ;  /* 0x000000200000780c */ /* 0x000fe20000f44270 */
[----:B------:R-:W-:Y:S02]  /*2f90*/  BSSY B1, `(.L_x_66) ;  /* 0x0000005000017945 */ /* 0x000fe40003800000 */
[----:B------:R-:W-:-:S05]  /*2fa0*/  FFMA R105, R105, R155, R90 ;  /* 0x0000009b69697223 */ /* 0x000fca000000005a */
[----:B------:R0:W-:Y:S05]  /*2fb0*/  @P3 STG.E desc[UR36][R12.64+0x84], R105 ;  /* 0x000084690c003986 */ /* 0x0001ea000c101924 */
[----:B------:R-:W-:Y:S05]  /*2fc0*/  @!P2 BRA `(.L_x_67) ;  /* 0x000000000004a947 */ /* 0x000fea0003800000 */
[----:B------:R0:W5:Y:S02]  /*2fd0*/  LDG.E.LTC128B R177, desc[UR36][R88.64+0x80] ;  /* 0x0000802458b17981 */ /* 0x000164000c1e1920 */
.L_x_67:
[----:B------:R-:W-:Y:S05]  /*2fe0*/  BSYNC B1 ;  /* 0x0000000000017941 */ /* 0x000fea0003800000 */
.L_x_66:
        /* <DEDUP_REMOVED lines=9> */
.L_x_69:
[----:B------:R-:W-:Y:S05]  /*3080*/  BSYNC B1 ;  /* 0x0000000000017941 */ /* 0x000fea0003800000 */
.L_x_68:
        /* <DEDUP_REMOVED lines=9> */
.L_x_71:
[----:B------:R-:W-:Y:S05]  /*3120*/  BSYNC B1 ;  /* 0x0000000000017941 */ /* 0x000fea0003800000 */
.L_x_70:
[----:B0----5:R-:W-:Y:S01]  /*3130*/  FMUL R91, R177, R156 ;  /* 0x0000009cb15b7220 */ /* 0x021fe20000400000 */
[----:B------:R-:W-:Y:S01]  /*3140*/  ISETP.GT.AND P3, PT, R0, 0x29, P0 ;  /* 0x000000290000780c */ /* 0x000fe20000764270 */
[----:B------:R-:W-:Y:S02]  /*3150*/  BSSY B1, `(.L_x_72) ;  /* 0x0000005000017945 */ /* 0x000fe40003800000 */
[----:B------:R-:W-:-:S05]  /*3160*/  FFMA R91, R108, R155, R91 ;  /* 0x0000009b6c5b7223 */ /* 0x000fca000000005b */
[----:B------:R0:W-:Y:S05]  /*3170*/  @P2 STG.E desc[UR36][R12.64+0xa0], R91 ;  /* 0x0000a05b0c002986 */ /* 0x0001ea000c101924 */
[----:B------:R-:W-:Y:S05]  /*3180*/  @!P3 BRA `(.L_x_73) ;  /* 0x000000000004b947 */ /* 0x000fea0003800000 */
[----:B------:R0:W5:Y:S02]  /*3190*/  LDG.E.LTC128B R177, desc[UR36][R164.64+0xa4] ;  /* 0x0000a424a4b17981 */ /* 0x000164000c1e1920 */
.L_x_73:
[----:B------:R-:W-:Y:S05]  /*31a0*/  BSYNC B1 ;  /* 0x0000000000017941 */ /* 0x000fea0003800000 */
.L_x_72:
[----:B-----5:R-:W-:Y:S01]  /*31b0*/  FMUL R90, R177, R156 ;  /* 0x0000009cb15a7220 */ /* 0x020fe20000400000 */
[----:B------:R-:W-:Y:S01]  /*31c0*/  ISETP.GT.AND P2, PT, R0, 0x28, P1 ;  /* 0x000000280000780c */ /* 0x000fe20000f44270 */
[----:B------:R-:W-:Y:S02]  /*31d0*/  BSSY B1, `(.L_x_74) ;  /* 0x0000005000017945 */ /* 0x000fe40003800000 */
[----:B------:R-:W-:-:S05]  /*31e0*/  FFMA R109, R109, R155, R90 ;  /* 0x0000009b6d6d7223 */ /* 0x000fca000000005a */
[----:B------:R0:W-:Y:S05]  /*31f0*/  @P3 STG.E desc[UR36][R12.64+0xa4], R109 ;  /* 0x0000a46d0c003986 */ /* 0x0001ea000c101924 */
[----:B------:R-:W-:Y:S05]  /*3200*/  @!P2 BRA `(.L_x_75) ;  /* 0x000000000004a947 */ /* 0x000fea0003800000 */
[----:B------:R0:W5:Y:S02]  /*3210*/  LDG.E.LTC128B R177, desc[UR36][R88.64+0xa0] ;  /* 0x0000a02458b17981 */ /* 0x000164000c1e1920 */
.L_x_75:
[----:B------:R-:W-:Y:S05]  /*3220*/  BSYNC B1 ;  /* 0x0000000000017941 */ /* 0x000fea0003800000 */
.L_x_74:
        /* <DEDUP_REMOVED lines=9> */
.L_x_77:
[----:B------:R-:W-:Y:S05]  /*32c0*/  BSYNC B1 ;  /* 0x0000000000017941 */ /* 0x000fea0003800000 */
.L_x_76:
        /* <DEDUP_REMOVED lines=9> */
.L_x_79:
[----:B------:R-:W-:Y:S05]  /*3360*/  BSYNC B1 ;  /* 0x0000000000017941 */ /* 0x000fea0003800000 */
.L_x_78:
[----:B0----5:R-:W-:Y:S01]  /*3370*/  FMUL R91, R177, R156 ;  /* 0x0000009cb15b7220 */ /* 0x021fe20000400000 */
[----:B------:R-:W-:Y:S01]  /*3380*/  ISETP.GT.AND P3, PT, R0, 0x31, P0 ;  /* 0x000000310000780c */ /* 0x000fe20000764270 */
[----:B------:R-:W-:Y:S02]  /*3390*/  BSSY B1, `(.L_x_80) ;  /* 0x0000005000017945 */ /* 0x000fe40003800000 */
[----:B------:R-:W-:-:S05]  /*33a0*/  FFMA R91, R112, R155, R91 ;  /* 0x0000009b705b7223 */ /* 0x000fca000000005b */
[----:B------:R0:W-:Y:S05]  /*33b0*/  @P2 STG.E desc[UR36][R12.64+0xc0], R91 ;  /* 0x0000c05b0c002986 */ /* 0x0001ea000c101924 */
[----:B------:R-:W-:Y:S05]  /*33c0*/  @!P3 BRA `(.L_x_81) ;  /* 0x000000000004b947 */ /* 0x000fea0003800000 */
[----:B------:R0:W5:Y:S02]  /*33d0*/  LDG.E.LTC128B R177, desc[UR36][R164.64+0xc4] ;  /* 0x0000c424a4b17981 */ /* 0x000164000c1e1920 */
.L_x_81:
[----:B------:R-:W-:Y:S05]  /*33e0*/  BSYNC B1 ;  /* 0x0000000000017941 */ /* 0x000fea0003800000 */
.L_x_80:
[----:B-----5:R-:W-:Y:S01]  /*33f0*/  FMUL R90, R177, R156 ;  /* 0x0000009cb15a7220 */ /* 0x020fe20000400000 */
[----:B------:R-:W-:Y:S01]  /*3400*/  ISETP.GT.AND P2, PT, R0, 0x30, P1 ;  /* 0x000000300000780c */ /* 0x000fe20000f44270 */
[----:B------:R-:W-:Y:S02]  /*3410*/  BSSY B1, `(.L_x_82) ;  /* 0x0000005000017945 */ /* 0x000fe40003800000 */
[----:B------:R-:W-:-:S05]  /*3420*/  FFMA R113, R113, R155, R90 ;  /* 0x0000009b71717223 */ /* 0x000fca000000005a */
[----:B------:R0:W-:Y:S05]  /*3430*/  @P3 STG.E desc[UR36][R12.64+0xc4], R113 ;  /* 0x0000c4710c003986 */ /* 0x0001ea000c101924 */
[----:B------:R-:W-:Y:S05]  /*3440*/  @!P2 BRA `(.L_x_83) ;  /* 0x000000000004a947 */ /* 0x000fea0003800000 */
[----:B------:R0:W5:Y:S02]  /*3450*/  LDG.E.LTC128B R177, desc[UR36][R88.64+0xc0] ;  /* 0x0000c02458b17981 */ /* 0x000164000c1e1920 */
.L_x_83:
[----:B------:R-:W-:Y:S05]  /*3460*/  BSYNC B1 ;  /* 0x0000000000017941 */ /* 0x000fea0003800000 */
.L_x_82:
        /* <DEDUP_REMOVED lines=9> */
.L_x_85:
[----:B------:R-:W-:Y:S05]  /*3500*/  BSYNC B1 ;  /* 0x0000000000017941 */ /* 0x000fea0003800000 */
.L_x_84:
        /* <DEDUP_REMOVED lines=9> */
.L_x_87:
[----:B------:R-:W-:Y:S05]  /*35a0*/  BSYNC B1 ;  /* 0x0000000000017941 */ /* 0x000fea0003800000 */
.L_x_86:
[----:B0----5:R-:W-:Y:S01]  /*35b0*/  FMUL R91, R177, R156 ;  /* 0x0000009cb15b7220 */ /* 0x021fe20000400000 */
[----:B------:R-:W-:Y:S01]  /*35c0*/  ISETP.GT.AND P3, PT, R0, 0x39, P0 ;  /* 0x000000390000780c */ /* 0x000fe20000764270 */
[----:B------:R-:W-:Y:S02]  /*35d0*/  BSSY B1, `(.L_x_88) ;  /* 0x0000005000017945 */ /* 0x000fe40003800000 */
[----:B------:R-:W-:-:S05]  /*35e0*/  FFMA R91, R116, R155, R91 ;  /* 0x0000009b745b7223 */ /* 0x000fca000000005b */
[----:B------:R0:W-:Y:S05]  /*35f0*/  @P2 STG.E desc[UR36][R12.64+0xe0], R91 ;  /* 0x0000e05b0c002986 */ /* 0x0001ea000c101924 */
[----:B------:R-:W-:Y:S05]  /*3600*/  @!P3 BRA `(.L_x_89) ;  /* 0x000000000004b947 */ /* 0x000fea0003800000 */
[----:B------:R0:W5:Y:S02]  /*3610*/  LDG.E.LTC128B R177, desc[UR36][R164.64+0xe4] ;  /* 0x0000e424a4b17981 */ /* 0x000164000c1e1920 */
.L_x_89:
[----:B------:R-:W-:Y:S05]  /*3620*/  BSYNC B1 ;  /* 0x0000000000017941 */ /* 0x000fea0003800000 */
.L_x_88:
[----:B-----5:R-:W-:Y:S01]  /*3630*/  FMUL R90, R177, R156 ;  /* 0x0000009cb15a7220 */ /* 0x020fe20000400000 */
[----:B------:R-:W-:Y:S01]  /*3640*/  ISETP.GT.AND P2, PT, R0, 0x38, P1 ;  /* 0x000000380000780c */ /* 0x000fe20000f44270 */
[----:B------:R-:W-:Y:S02]  /*3650*/  BSSY B1, `(.L_x_90) ;  /* 0x0000005000017945 */ /* 0x000fe40003800000 */
[----:B------:R-:W-:-:S05]  /*3660*/  FFMA R117, R117, R155, R90 ;  /* 0x0000009b75757223 */ /* 0x000fca000000005a */
[----:B------:R0:W-:Y:S05]  /*3670*/  @P3 STG.E desc[UR36][R12.64+0xe4], R117 ;  /* 0x0000e4750c003986 */ /* 0x0001ea000c101924 */
[----:B------:R-:W-:Y:S05]  /*3680*/  @!P2 BRA `(.L_x_91) ;  /* 0x000000000004a947 */ /* 0x000fea0003800000 */
[----:B------:R0:W5:Y:S02]  /*3690*/  LDG.E.LTC128B R177, desc[UR36][R88.64+0xe0] ;  /* 0x0000e02458b17981 */ /* 0x000164000c1e1920 */
.L_x_91:
[----:B------:R-:W-:Y:S05]  /*36a0*/  BSYNC B1 ;  /* 0x0000000000017941 */ /* 0x000fea0003800000 */
.L_x_90:
        /* <DEDUP_REMOVED lines=9> */
.L_x_93:
[----:B------:R-:W-:Y:S05]  /*3740*/  BSYNC B1 ;  /* 0x0000000000017941 */ /* 0x000fea0003800000 */
.L_x_92:
        /* <DEDUP_REMOVED lines=9> */
.L_x_95:
[----:B------:R-:W-:Y:S05]  /*37e0*/  BSYNC B1 ;  /* 0x0000000000017941 */ /* 0x000fea0003800000 */
.L_x_94:
[----:B0----5:R-:W-:Y:S01]  /*37f0*/  FMUL R91, R177, R156 ;  /* 0x0000009cb15b7220 */ /* 0x021fe20000400000 */
[----:B------:R-:W-:Y:S01]  /*3800*/  ISETP.GT.AND P3, PT, R0, 0x41, P0 ;  /* 0x000000410000780c */ /* 0x000fe20000764270 */
[----:B------:R-:W-:Y:S02]  /*3810*/  BSSY B1, `(.L_x_96) ;  /* 0x0000005000017945 */ /* 0x000fe40003800000 */
[----:B------:R-:W-:-:S05]  /*3820*/  FFMA R91, R120, R155, R91 ;  /* 0x0000009b785b7223 */ /* 0x000fca000000005b */
[----:B------:R0:W-:Y:S05]  /*3830*/  @P2 STG.E desc[UR36][R12.64+0x100], R91 ;  /* 0x0001005b0c002986 */ /* 0x0001ea000c101924 */
[----:B------:R-:W-:Y:S05]  /*3840*/  @!P3 BRA `(.L_x_97) ;  /* 0x000000000004b947 */ /* 0x000fea0003800000 */
[----:B------:R0:W5:Y:S02]  /*3850*/  LDG.E.LTC128B R177, desc[UR36][R164.64+0x104] ;  /* 0x00010424a4b17981 */ /* 0x000164000c1e1920 */
.L_x_97:
[----:B------:R-:W-:Y:S05]  /*3860*/  BSYNC B1 ;  /* 0x0000000000017941 */ /* 0x000fea0003800000 */
.L_x_96:
[----:B-----5:R-:W-:Y:S01]  /*3870*/  FMUL R90, R177, R156 ;  /* 0x0000009cb15a7220 */ /* 0x020fe20000400000 */
[----:B------:R-:W-:Y:S01]  /*3880*/  ISETP.GT.AND P2, PT, R0, 0x40, P1 ;  /* 0x000000400000780c */ /* 0x000fe20000f44270 */
[----:B------:R-:W-:Y:S02]  /*3890*/  BSSY B1, `(.L_x_98) ;  /* 0x0000005000017945 */ /* 0x000fe40003800000 */
[----:B------:R-:W-:-:S05]  /*38a0*/  FFMA R121, R121, R155, R90 ;  /* 0x0000009b79797223 */ /* 0x000fca000000005a */
[----:B------:R0:W-:Y:S05]  /*38b0*/  @P3 STG.E desc[UR36][R12.64+0x104], R121 ;  /* 0x000104790c003986 */ /* 0x0001ea000c101924 */
[----:B------:R-:W-:Y:S05]  /*38c0*/  @!P2 BRA `(.L_x_99) ;  /* 0x000000000004a947 */ /* 0x000fea0003800000 */
[----:B------:R0:W5:Y:S02]  /*38d0*/  LDG.E.LTC128B R177, desc[UR36][R88.64+0x100] ;  /* 0x0001002458b17981 */ /* 0x000164000c1e1920 */
.L_x_99:
[----:B------:R-:W-:Y:S05]  /*38e0*/  BSYNC B1 ;  /* 0x0000000000017941 */ /* 0x000fea0003800000 */
.L_x_98:
        /* <DEDUP_REMOVED lines=9> */
.L_x_101:
[----:B------:R-:W-:Y:S05]  /*3980*/  BSYNC B1 ;  /* 0x0000000000017941 */ /* 0x000fea0003800000 */
.L_x_100:
        /* <DEDUP_REMOVED lines=9> */
.L_x_103:
[----:B------:R-:W-:Y:S05]  /*3a20*/  BSYNC B1 ;  /* 0x0000000000017941 */ /* 0x000fea0003800000 */
.L_x_102:
[----:B0----5:R-:W-:Y:S01]  /*3a30*/  FMUL R91, R177, R156 ;  /* 0x0000009cb15b7220 */ /* 0x021fe20000400000 */
[----:B------:R-:W-:Y:S01]  /*3a40*/  ISETP.GT.AND P3, PT, R0, 0x49, P0 ;  /* 0x000000490000780c */ /* 0x000fe20000764270 */
[----:B------:R-:W-:Y:S02]  /*3a50*/  BSSY B1, `(.L_x_104) ;  /* 0x0000005000017945 */ /* 0x000fe40003800000 */
[----:B------:R-:W-:-:S05]  /*3a60*/  FFMA R91, R124, R155, R91 ;  /* 0x0000009b7c5b7223 */ /* 0x000fca000000005b */
[----:B------:R0:W-:Y:S05]  /*3a70*/  @P2 STG.E desc[UR36][R12.64+0x120], R91 ;  /* 0x0001205b0c002986 */ /* 0x0001ea000c101924 */
[----:B------:R-:W-:Y:S05]  /*3a80*/  @!P3 BRA `(.L_x_105) ;  /* 0x000000000004b947 */ /* 0x000fea0003800000 */
[----:B------:R0:W5:Y:S02]  /*3a90*/  LDG.E.LTC128B R177, desc[UR36][R164.64+0x124] ;  /* 0x00012424a4b17981 */ /* 0x000164000c1e1920 */
.L_x_105:
[----:B------:R-:W-:Y:S05]  /*3aa0*/  BSYNC B1 ;  /* 0x0000000000017941 */ /* 0x000fea0003800000 */
.L_x_104:
[----:B-----5:R-:W-:Y:S01]  /*3ab0*/  FMUL R90, R177, R156 ;  /* 0x0000009cb15a7220 */ /* 0x020fe20000400000 */
[----:B------:R-:W-:Y:S01]  /*3ac0*/  ISETP.GT.AND P2, PT, R0, 0x48, P1 ;  /* 0x000000480000780c */ /* 0x000fe20000f44270 */
[----:B------:R-:W-:Y:S02]  /*3ad0*/  BSSY B1, `(.L_x_106) ;  /* 0x0000005000017945 */ /* 0x000fe40003800000 */
[----:B------:R-:W-:-:S05]  /*3ae0*/  FFMA R125, R125, R155, R90 ;  /* 0x0000009b7d7d7223 */ /* 0x000fca000000005a */
[----:B------:R0:W-:Y:S05]  /*3af0*/  @P3 STG.E desc[UR36][R12.64+0x124], R125 ;  /* 0x0001247d0c003986 */ /* 0x0001ea000c101924 */
[----:B------:R-:W-:Y:S05]  /*3b00*/  @!P2 BRA `(.L_x_107) ;  /* 0x000000000004a947 */ /* 0x000fea0003800000 */
[----:B------:R0:W5:Y:S02]  /*3b10*/  LDG.E.LTC128B R177, desc[UR36][R88.64+0x120] ;  /* 0x0001202458b17981 */ /* 0x000164000c1e1920 */
.L_x_107:
[----:B------:R-:W-:Y:S05]  /*3b20*/  BSYNC B1 ;  /* 0x0000000000017941 */ /* 0x000fea0003800000 */
.L_x_106:
        /* <DEDUP_REMOVED lines=9> */
.L_x_109:
[----:B------:R-:W-:Y:S05]  /*3bc0*/  BSYNC B1 ;  /* 0x0000000000017941 */ /* 0x000fea0003800000 */
.L_x_108:
        /* <DEDUP_REMOVED lines=9> */
.L_x_111:
[----:B------:R-:W-:Y:S05]  /*3c60*/  BSYNC B1 ;  /* 0x0000000000017941 */ /* 0x000fea0003800000 */
.L_x_110:
[----:B0----5:R-:W-:Y:S01]  /*3c70*/  FMUL R91, R177, R156 ;  /* 0x0000009cb15b7220 */ /* 0x021fe20000400000 */
[----:B------:R-:W-:Y:S01]  /*3c80*/  ISETP.GT.AND P3, PT, R0, 0x51, P0 ;  /* 0x000000510000780c */ /* 0x000fe20000764270 */
[----:B------:R-:W-:Y:S02]  /*3c90*/  BSSY B1, `(.L_x_112) ;  /* 0x0000005000017945 */ /* 0x000fe40003800000 */
[----:B------:R-:W-:-:S05]  /*3ca0*/  FFMA R91, R128, R155, R91 ;  /* 0x0000009b805b7223 */ /* 0x000fca000000005b */
[----:B------:R0:W-:Y:S05]  /*3cb0*/  @P2 STG.E desc[UR36][R12.64+0x140], R91 ;  /* 0x0001405b0c002986 */ /* 0x0001ea000c101924 */
[----:B------:R-:W-:Y:S05]  /*3cc0*/  @!P3 BRA `(.L_x_113) ;  /* 0x000000000004b947 */ /* 0x000fea0003800000 */
[----:B------:R0:W5:Y:S02]  /*3cd0*/  LDG.E.LTC128B R177, desc[UR36][R164.64+0x144] ;  /* 0x00014424a4b17981 */ /* 0x000164000c1e1920 */
.L_x_113:
[----:B------:R-:W-:Y:S05]  /*3ce0*/  BSYNC B1 ;  /* 0x0000000000017941 */ /* 0x000fea0003800000 */
.L_x_112:
[----:B-----5:R-:W-:Y:S01]  /*3cf0*/  FMUL R90, R177, R156 ;  /* 0x0000009cb15a7220 */ /* 0x020fe20000400000 */
[----:B------:R-:W-:Y:S01]  /*3d00*/  ISETP.GT.AND P2, PT, R0, 0x50, P1 ;  /* 0x000000500000780c */ /* 0x000fe20000f44270 */
[----:B------:R-:W-:Y:S02]  /*3d10*/  BSSY B1, `(.L_x_114) ;  /* 0x0000005000017945 */ /* 0x000fe40003800000 */
[----:B------:R-:W-:-:S05]  /*3d20*/  FFMA R129, R129, R155, R90 ;  /* 0x0000009b81817223 */ /* 0x000fca000000005a */
[----:B------:R0:W-:Y:S05]  /*3d30*/  @P3 STG.E desc[UR36][R12.64+0x144], R129 ;  /* 0x000144810c003986 */ /* 0x0001ea000c101924 */
[----:B------:R-:W-:Y:S05]  /*3d40*/  @!P2 BRA `(.L_x_115) ;  /* 0x000000000004a947 */ /* 0x000fea0003800000 */
[----:B------:R0:W5:Y:S02]  /*3d50*/  LDG.E.LTC128B R177, desc[UR36][R88.64+0x140] ;  /* 0x0001402458b17981 */ /* 0x000164000c1e1920 */
.L_x_115:
[----:B------:R-:W-:Y:S05]  /*3d60*/  BSYNC B1 ;  /* 0x0000000000017941 */ /* 0x000fea0003800000 */
.L_x_114:
        /* <DEDUP_REMOVED lines=9> */
.L_x_117:
[----:B------:R-:W-:Y:S05]  /*3e00*/  BSYNC B1 ;  /* 0x0000000000017941 */ /* 0x000fea0003800000 */
.L_x_116:
        /* <DEDUP_REMOVED lines=9> */
.L_x_119:
[----:B------:R-:W-:Y:S05]  /*3ea0*/  BSYNC B1 ;  /* 0x0000000000017941 */ /* 0x000fea0003800000 */
.L_x_118:
[----:B0----5:R-:W-:Y:S01]  /*3eb0*/  FMUL R91, R177, R156 ;  /* 0x0000009cb15b7220 */ /* 0x021fe20000400000 */
[----:B------:R-:W-:Y:S01]  /*3ec0*/  ISETP.GT.AND P3, PT, R0, 0x59, P0 ;  /* 0x000000590000780c */ /* 0x000fe20000764270 */
[----:B------:R-:W-:Y:S02]  /*3ed0*/  BSSY B1, `(.L_x_120) ;  /* 0x0000005000017945 */ /* 0x000fe40003800000 */
[----:B------:R-:W-:-:S05]  /*3ee0*/  FFMA R91, R132, R155, R91 ;  /* 0x0000009b845b7223 */ /* 0x000fca000000005b */
[----:B------:R0:W-:Y:S05]  /*3ef0*/  @P2 STG.E desc[UR36][R12.64+0x160], R91 ;  /* 0x0001605b0c002986 */ /* 0x0001ea000c101924 */
[----:B------:R-:W-:Y:S05]  /*3f00*/  @!P3 BRA `(.L_x_121) ;  /* 0x000000000004b947 */ /* 0x000fea0003800000 */
[----:B------:R0:W5:Y:S02]  /*3f10*/  LDG.E.LTC128B R177, desc[UR36][R164.64+0x164] ;  /* 0x00016424a4b17981 */ /* 0x000164000c1e1920 */
.L_x_121:
[----:B------:R-:W-:Y:S05]  /*3f20*/  BSYNC B1 ;  /* 0x0000000000017941 */ /* 0x000fea0003800000 */
.L_x_120:
[----:B-----5:R-:W-:Y:S01]  /*3f30*/  FMUL R90, R177, R156 ;  /* 0x0000009cb15a7220 */ /* 0x020fe20000400000 */
[----:B------:R-:W-:Y:S01]  /*3f40*/  ISETP.GT.AND P2, PT, R0, 0x58, P1 ;  /* 0x000000580000780c */ /* 0x000fe20000f44270 */
[----:B------:R-:W-:Y:S02]  /*3f50*/  BSSY B1, `(.L_x_122) ;  /* 0x0000005000017945 */ /* 0x000fe40003800000 */
[----:B------:R-:W-:-:S05]  /*3f60*/  FFMA R133, R133, R155, R90 ;  /* 0x0000009b85857223 */ /* 0x000fca000000005a */
[----:B------:R0:W-:Y:S05]  /*3f70*/  @P3 STG.E desc[UR36][R12.64+0x164], R133 ;  /* 0x000164850c003986 */ /* 0x0001ea000c101924 */
[----:B------:R-:W-:Y:S05]  /*3f80*/  @!P2 BRA `(.L_x_123) ;  /* 0x000000000004a947 */ /* 0x000fea0003800000 */
[----:B------:R0:W5:Y:S02]  /*3f90*/  LDG.E.LTC128B R177, desc[UR36][R88.64+0x160] ;  /* 0x0001602458b17981 */ /* 0x000164000c1e1920 */
.L_x_123:
[----:B------:R-:W-:Y:S05]  /*3fa0*/  BSYNC B1 ;  /* 0x0000000000017941 */ /* 0x000fea0003800000 */
.L_x_122:
        /* <DEDUP_REMOVED lines=9> */
.L_x_125:
[----:B------:R-:W-:Y:S05]  /*4040*/  BSYNC B1 ;  /* 0x0000000000017941 */ /* 0x000fea0003800000 */
.L_x_124:
        /* <DEDUP_REMOVED lines=9> */
.L_x_127:
[----:B------:R-:W-:Y:S05]  /*40e0*/  BSYNC B1 ;  /* 0x0000000000017941 */ /* 0x000fea0003800000 */
.L_x_126:
[----:B0----5:R-:W-:Y:S01]  /*40f0*/  FMUL R91, R177, R156 ;  /* 0x0000009cb15b7220 */ /* 0x021fe20000400000 */
[----:B------:R-:W-:Y:S01]  /*4100*/  ISETP.GT.AND P3, PT, R0, 0x61, P0 ;  /* 0x000000610000780c */ /* 0x000fe20000764270 */
[----:B------:R-:W-:Y:S02]  /*4110*/  BSSY B1, `(.L_x_128) ;  /* 0x0000005000017945 */ /* 0x000fe40003800000 */
[----:B------:R-:W-:-:S05]  /*4120*/  FFMA R91, R136, R155, R91 ;  /* 0x0000009b885b7223 */ /* 0x000fca000000005b */
[----:B------:R0:W-:Y:S05]  /*4130*/  @P2 STG.E desc[UR36][R12.64+0x180], R91 ;  /* 0x0001805b0c002986 */ /* 0x0001ea000c101924 */
[----:B------:R-:W-:Y:S05]  /*4140*/  @!P3 BRA `(.L_x_129) ;  /* 0x000000000004b947 */ /* 0x000fea0003800000 */
[----:B------:R0:W5:Y:S02]  /*4150*/  LDG.E.LTC128B R177, desc[UR36][R164.64+0x184] ;  /* 0x00018424a4b17981 */ /* 0x000164000c1e1920 */
.L_x_129:
[----:B------:R-:W-:Y:S05]  /*4160*/  BSYNC B1 ;  /* 0x0000000000017941 */ /* 0x000fea0003800000 */
.L_x_128:
[----:B-----5:R-:W-:Y:S01]  /*4170*/  FMUL R90, R177, R156 ;  /* 0x0000009cb15a7220 */ /* 0x020fe20000400000 */
[----:B------:R-:W-:Y:S01]  /*4180*/  ISETP.GT.AND P2, PT, R0, 0x60, P1 ;  /* 0x000000600000780c */ /* 0x000fe20000f44270 */
[----:B------:R-:W-:Y:S02]  /*4190*/  BSSY B1, `(.L_x_130) ;  /* 0x0000005000017945 */ /* 0x000fe40003800000 */
[----:B------:R-:W-:-:S05]  /*41a0*/  FFMA R137, R137, R155, R90 ;  /* 0x0000009b89897223 */ /* 0x000fca000000005a */
[----:B------:R0:W-:Y:S05]  /*41b0*/  @P3 STG.E desc[UR36][R12.64+0x184], R137 ;  /* 0x000184890c003986 */ /* 0x0001ea000c101924 */
[----:B------:R-:W-:Y:S05]  /*41c0*/  @!P2 BRA `(.L_x_131) ;  /* 0x000000000004a947 */ /* 0x000fea0003800000 */
[----:B------:R0:W5:Y:S02]  /*41d0*/  LDG.E.LTC128B R177, desc[UR36][R88.64+0x180] ;  /* 0x0001802458b17981 */ /* 0x000164000c1e1920 */
.L_x_131:
[----:B------:R-:W-:Y:S05]  /*41e0*/  BSYNC B1 ;  /* 0x0000000000017941 */ /* 0x000fea0003800000 */
.L_x_130:
        /* <DEDUP_REMOVED lines=9> */
.L_x_133:
[----:B------:R-:W-:Y:S05]  /*4280*/  BSYNC B1 ;  /* 0x0000000000017941 */ /* 0x000fea0003800000 */
.L_x_132:
        /* <DEDUP_REMOVED lines=9> */
.L_x_135:
[----:B------:R-:W-:Y:S05]  /*4320*/  BSYNC B1 ;  /* 0x0000000000017941 */ /* 0x000fea0003800000 */
.L_x_134:
[----:B0----5:R-:W-:Y:S01]  /*4330*/  FMUL R91, R177, R156 ;  /* 0x0000009cb15b7220 */ /* 0x021fe20000400000 */
[----:B------:R-:W-:Y:S01]  /*4340*/  ISETP.GT.AND P3, PT, R0, 0x69, P0 ;  /* 0x000000690000780c */ /* 0x000fe20000764270 */
[----:B------:R-:W-:Y:S02]  /*4350*/  BSSY B1, `(.L_x_136) ;  /* 0x0000005000017945 */ /* 0x000fe40003800000 */
[----:B------:R-:W-:-:S05]  /*4360*/  FFMA R91, R140, R155, R91 ;  /* 0x0000009b8c5b7223 */ /* 0x000fca000000005b */
[----:B------:R0:W-:Y:S05]  /*4370*/  @P2 STG.E desc[UR36][R12.64+0x1a0], R91 ;  /* 0x0001a05b0c002986 */ /* 0x0001ea000c101924 */
[----:B------:R-:W-:Y:S05]  /*4380*/  @!P3 BRA `(.L_x_137) ;  /* 0x000000000004b947 */ /* 0x000fea0003800000 */
[----:B------:R0:W5:Y:S02]  /*4390*/  LDG.E.LTC128B R177, desc[UR36][R164.64+0x1a4] ;  /* 0x0001a424a4b17981 */ /* 0x000164000c1e1920 */
.L_x_137:
[----:B------:R-:W-:Y:S05]  /*43a0*/  BSYNC B1 ;  /* 0x0000000000017941 */ /* 0x000fea0003800000 */
.L_x_136:
[----:B-----5:R-:W-:Y:S01]  /*43b0*/  FMUL R90, R177, R156 ;  /* 0x0000009cb15a7220 */ /* 0x020fe20000400000 */
[----:B------:R-:W-:Y:S01]  /*43c0*/  ISETP.GT.AND P2, PT, R0, 0x68, P1 ;  /* 0x000000680000780c */ /* 0x000fe20000f44270 */
[----:B------:R-:W-:Y:S02]  /*43d0*/  BSSY B1, `(.L_x_138) ;  /* 0x0000005000017945 */ /* 0x000fe40003800000 */
[----:B------:R-:W-:-:S05]  /*43e0*/  FFMA R141, R141, R155, R90 ;  /* 0x0000009b8d8d7223 */ /* 0x000fca000000005a */
[----:B------:R0:W-:Y:S05]  /*43f0*/  @P3 STG.E desc[UR36][R12.64+0x1a4], R141 ;  /* 0x0001a48d0c003986 */ /* 0x0001ea000c101924 */
[----:B------:R-:W-:Y:S05]  /*4400*/  @!P2 BRA `(.L_x_139) ;  /* 0x000000000004a947 */ /* 0x000fea0003800000 */
[----:B------:R0:W5:Y:S02]  /*4410*/  LDG.E.LTC128B R177, desc[UR36][R88.64+0x1a0] ;  /* 0x0001a02458b17981 */ /* 0x000164000c1e1920 */
.L_x_139:
[----:B------:R-:W-:Y:S05]  /*4420*/  BSYNC B1 ;  /* 0x0000000000017941 */ /* 0x000fea0003800000 */
.L_x_138:
        /* <DEDUP_REMOVED lines=9> */
.L_x_141:
[----:B------:R-:W-:Y:S05]  /*44c0*/  BSYNC B1 ;  /* 0x0000000000017941 */ /* 0x000fea0003800000 */
.L_x_140:
        /* <DEDUP_REMOVED lines=9> */
.L_x_143:
[----:B------:R-:W-:Y:S05]  /*4560*/  BSYNC B1 ;  /* 0x0000000000017941 */ /* 0x000fea0003800000 */
.L_x_142:
[----:B0----5:R-:W-:Y:S01]  /*4570*/  FMUL R91, R177, R156 ;  /* 0x0000009cb15b7220 */ /* 0x021fe20000400000 */
[----:B------:R-:W-:Y:S01]  /*4580*/  ISETP.GT.AND P3, PT, R0, 0x71, P0 ;  /* 0x000000710000780c */ /* 0x000fe20000764270 */
[----:B------:R-:W-:Y:S02]  /*4590*/  BSSY B1, `(.L_x_144) ;  /* 0x0000005000017945 */ /* 0x000fe40003800000 */
[----:B------:R-:W-:-:S05]  /*45a0*/  FFMA R91, R144, R155, R91 ;  /* 0x0000009b905b7223 */ /* 0x000fca000000005b */
[----:B------:R0:W-:Y:S05]  /*45b0*/  @P2 STG.E desc[UR36][R12.64+0x1c0], R91 ;  /* 0x0001c05b0c002986 */ /* 0x0001ea000c101924 */
[----:B------:R-:W-:Y:S05]  /*45c0*/  @!P3 BRA `(.L_x_145) ;  /* 0x000000000004b947 */ /* 0x000fea0003800000 */
[----:B------:R0:W5:Y:S02]  /*45d0*/  LDG.E.LTC128B R177, desc[UR36][R164.64+0x1c4] ;  /* 0x0001c424a4b17981 */ /* 0x000164000c1e1920 */
.L_x_145:
[----:B------:R-:W-:Y:S05]  /*45e0*/  BSYNC B1 ;  /* 0x0000000000017941 */ /* 0x000fea0003800000 */
.L_x_144:
[----:B-----5:R-:W-:Y:S01]  /*45f0*/  FMUL R90, R177, R156 ;  /* 0x0000009cb15a7220 */ /* 0x020fe20000400000 */
[----:B------:R-:W-:Y:S01]  /*4600*/  ISETP.GT.AND P2, PT, R0, 0x70, P1 ;  /* 0x000000700000780c */ /* 0x000fe20000f44270 */
[----:B------:R-:W-:Y:S02]  /*4610*/  BSSY B1, `(.L_x_146) ;  /* 0x0000005000017945 */ /* 0x000fe40003800000 */
[----:B------:R-:W-:-:S05]  /*4620*/  FFMA R145, R145, R155, R90 ;  /* 0x0000009b91917223 */ /* 0x000fca000000005a */
[----:B------:R0:W-:Y:S05]  /*4630*/  @P3 STG.E desc[UR36][R12.64+0x1c4], R145 ;  /* 0x0001c4910c003986 */ /* 0x0001ea000c101924 */
[----:B------:R-:W-:Y:S05]  /*4640*/  @!P2 BRA `(.L_x_147) ;  /* 0x000000000004a947 */ /* 0x000fea0003800000 */
[----:B------:R0:W5:Y:S02]  /*4650*/  LDG.E.LTC128B R177, desc[UR36][R88.64+0x1c0] ;  /* 0x0001c02458b17981 */ /* 0x000164000c1e1920 */
.L_x_147:
[----:B------:R-:W-:Y:S05]  /*4660*/  BSYNC B1 ;  /* 0x0000000000017941 */ /* 0x000fea0003800000 */
.L_x_146:
        /* <DEDUP_REMOVED lines=9> */
.L_x_149:
[----:B------:R-:W-:Y:S05]  /*4700*/  BSYNC B1 ;  /* 0x0000000000017941 */ /* 0x000fea0003800000 */
.L_x_148:
        /* <DEDUP_REMOVED lines=9> */
.L_x_151:
[----:B------:R-:W-:Y:S05]  /*47a0*/  BSYNC B1 ;  /* 0x0000000000017941 */ /* 0x000fea0003800000 */
.L_x_150:
[----:B0----5:R-:W-:Y:S01]  /*47b0*/  FMUL R91, R177, R156 ;  /* 0x0000009cb15b7220 */ /* 0x021fe20000400000 */
[----:B------:R-:W-:Y:S01]  /*47c0*/  ISETP.GT.AND P0, PT, R0, 0x79, P0 ;  /* 0x000000790000780c */ /* 0x000fe20000704270 */
[----:B------:R-:W-:Y:S01]  /*47d0*/  BSSY B1, `(.L_x_152) ;  /* 0x0000006000017945 */ /* 0x000fe20003800000 */
[----:B------:R-:W-:Y:S01]  /*47e0*/  IADD3 R157, P2, R157, 0x80, RZ ;  /* 0x000000809d9d7810 */ /* 0x000fe20007f5e0ff */
[----:B------:R-:W-:-:S05]  /*47f0*/  FFMA R91, R148, R155, R91 ;  /* 0x0000009b945b7223 */ /* 0x000fca000000005b */
[----:B------:R0:W-:Y:S05]  /*4800*/  @P4 STG.E desc[UR36][R12.64+0x1e0], R91 ;  /* 0x0001e05b0c004986 */ /* 0x0001ea000c101924 */
[----:B------:R-:W-:Y:S05]  /*4810*/  @!P0 BRA `(.L_x_153) ;  /* 0x0000000000048947 */ /* 0x000fea0003800000 */
[----:B------:R0:W5:Y:S02]  /*4820*/  LDG.E.LTC128B R177, desc[UR36][R164.64+0x1e4] ;  /* 0x0001e424a4b17981 */ /* 0x000164000c1e1920 */
.L_x_153:
[----:B------:R-:W-:Y:S05]  /*4830*/  BSYNC B1 ;  /* 0x0000000000017941 */ /* 0x000fea0003800000 */
.L_x_152:
[----:B-----5:R-:W-:Y:S01]  /*4840*/  FMUL R8, R177, R156 ;  /* 0x0000009cb1087220 */ /* 0x020fe20000400000 */
[----:B------:R-:W-:Y:S01]  /*4850*/  IMAD.X R9, RZ, RZ, R9, P2 ;  /* 0x000000ffff097224 */ /* 0x000fe200010e0609 */
[----:B------:R-:W-:Y:S01]  /*4860*/  ISETP.GT.AND P2, PT, R0, 0x78, P1 ;  /* 0x000000780000780c */ /* 0x000fe20000f44270 */
[----:B------:R-:W-:Y:S01]  /*4870*/  BSSY B1, `(.L_x_154) ;  /* 0x0000008000017945 */ /* 0x000fe20003800000 */
[----:B------:R-:W-:Y:S01]  /*4880*/  FFMA R149, R149, R155, R8 ;  /* 0x0000009b95957223 */ /* 0x000fe20000000008 */
[----:B------:R-:W-:Y:S01]  /*4890*/  IMAD R90, R9, R158, RZ ;  /* 0x0000009e095a7224 */ /* 0x000fe200078e02ff */
[----:B------:R-:W-:Y:S01]  /*48a0*/  @P0 MOV R8, R12 ;  /* 0x0000000c00080202 */ /* 0x000fe20000000f00 */
[----:B------:R-:W-:-:S05]  /*48b0*/  @P0 IMAD.MOV.U32 R9, RZ, RZ, R13 ;  /* 0x000000ffff090224 */ /* 0x000fca00078e000d */
[----:B------:R0:W-:Y:S03]  /*48c0*/  @P0 STG.E desc[UR36][R8.64+0x1e4], R149 ;  /* 0x0001e49508000986 */ /* 0x0001e6000c101924 */
[----:B------:R-:W-:Y:S05]  /*48d0*/  @!P2 BRA `(.L_x_155) ;  /* 0x000000000004a947 */ /* 0x000fea0003800000 */
[----:B------:R0:W5:Y:S02]  /*48e0*/  LDG.E.LTC128B R177, desc[UR36][R88.64+0x1e0] ;  /* 0x0001e02458b17981 */ /* 0x000164000c1e1920 */
.L_x_155:
[----:B------:R-:W-:Y:S05]  /*48f0*/  BSYNC B1 ;  /* 0x0000000000017941 */ /* 0x000fea0003800000 */
.L_x_154:
[----:B0----5:R-:W-:Y:S01]  /*4900*/  FMUL R9, R177, R156 ;  /* 0x0000009cb1097220 */ /* 0x021fe20000400000 */
[----:B------:R-:W-:Y:S01]  /*4910*/  @P2 IMAD.MOV.U32 R8, RZ, RZ, R170 ;  /* 0x000000ffff082224 */ /* 0x000fe200078e00aa */
[----:B------:R-:W-:Y:S01]  /*4920*/  ISETP.GT.AND P1, PT, R0, 0x79, P1 ;  /* 0x000000790000780c */ /* 0x000fe20000f24270 */
[C---:B------:R-:W-:Y:S02]  /*4930*/  IMAD R93, R157.reuse, R159, R90 ;  /* 0x0000009f9d5d7224 */ /* 0x040fe400078e025a */
[----:B------:R-:W-:Y:S01]  /*4940*/  FFMA R95, R150, R155, R9 ;  /* 0x0000009b965f7223 */ /* 0x000fe20000000009 */
[----:B------:R-:W-:Y:S01]  /*4950*/  @P2 MOV R9, R171 ;  /* 0x000000ab00092202 */ /* 0x000fe20000000f00 */
[----:B------:R-:W-:Y:S01]  /*4960*/  IMAD.WIDE.U32 R90, R157, R158, R20 ;  /* 0x0000009e9d5a7225 */ /* 0x000fe200078e0014 */
[----:B------:R-:W-:Y:S01]  /*4970*/  ISETP.GT.AND P0, PT, R3, 0x80, PT ;  /* 0x000000800300780c */ /* 0x000fe20003f04270 */
[----:B------:R-:W-:Y:S02]  /*4980*/  BSSY B1, `(.L_x_156) ;  /* 0x0000006000017945 */ /* 0x000fe40003800000 */
[----:B------:R0:W-:Y:S01]  /*4990*/  @P2 STG.E desc[UR36][R8.64+0x1e0], R95 ;  /* 0x0001e05f08002986 */ /* 0x0001e2000c101924 */
[----:B------:R-:W-:Y:S01]  /*49a0*/  ISETP.GT.AND P5, PT, R0, RZ, P0 ;  /* 0x000000ff0000720c */ /* 0x000fe200007a4270 */
[----:B------:R-:W-:-:S02]  /*49b0*/  IMAD.IADD R92, R91, 0x1, R93 ;  /* 0x000000015b5c7824 */ /* 0x000fc400078e025d */
[----:B------:R-:W-:Y:S10]  /*49c0*/  @!P1 BRA `(.L_x_157) ;  /* 0x0000000000049947 */ /* 0x000ff40003800000 */
[----:B------:R0:W5:Y:S02]  /*49d0*/  LDG.E.LTC128B R177, desc[UR36][R88.64+0x1e4] ;  /* 0x0001e42458b17981 */ /* 0x000164000c1e1920 */
.L_x_157:
[----:B------:R-:W-:Y:S05]  /*49e0*/  BSYNC B1 ;  /* 0x0000000000017941 */ /* 0x000fea0003800000 */
.L_x_156:
[----:B0--3-5:R-:W-:Y:S01]  /*49f0*/  FMUL R88, R177, R156 ;  /* 0x0000009cb1587220 */ /* 0x029fe20000400000 */
[----:B------:R-:W-:-:S03]  /*4a00*/  LEA R8, P2, R90, R10, 0x2 ;  /* 0x0000000a5a087211 */ /* 0x000fc600078410ff */
[----:B------:R-:W-:Y:S01]  /*4a10*/  FFMA R151, R151, R155, R88 ;  /* 0x0000009b97977223 */ /* 0x000fe20000000058 */
[----:B------:R-:W-:-:S04]  /*4a20*/  LEA.HI.X R9, R90, R11, R92, 0x2, P2 ;  /* 0x0000000b5a097211 */ /* 0x000fc800010f145c */
[----:B------:R0:W-:Y:S04]  /*4a30*/  @P1 STG.E desc[UR36][R170.64+0x1e4], R151 ;  /* 0x0001e497aa001986 */ /* 0x0001e8000c101924 */
[----:B------:R3:W2:Y:S01]  /*4a40*/  @P5 LDG.E.LTC128B R177, desc[UR36][R8.64] ;  /* 0x0000002408b15981 */ /* 0x0006a2000c1e1920 */
[-C--:B------:R-:W-:Y:S01]  /*4a50*/  IMAD.WIDE.U32 R88, R157, R158.reuse, R6 ;  /* 0x0000009e9d587225 */ /* 0x080fe200078e0006 */
[C---:B------:R-:W-:Y:S01]  /*4a60*/  SHF.L.U32 R95, R4.reuse, 0x9, RZ ;  /* 0x00000009045f7819 */ /* 0x040fe200000006ff */
[----:B------:R-:W-:Y:S01]  /*4a70*/  BSSY B1, `(.L_x_158) ;  /* 0x0000013000017945 */ /* 0x000fe20003800000 */
[----:B------:R-:W-:Y:S01]  /*4a80*/  SHF.L.U64.HI R97, R4, 0x9, R5 ;  /* 0x0000000904617819 */ /* 0x000fe20000010205 */
[----:B------:R-:W-:Y:S01]  /*4a90*/  IMAD.IADD R89, R93, 0x1, R89 ;  /* 0x000000015d597824 */ /* 0x000fe200078e0259 */
[----:B------:R-:W-:Y:S01]  /*4aa0*/  ISETP.GT.AND P4, PT, R0, 0x1, P0 ;  /* 0x000000010000780c */ /* 0x000fe20000784270 */
[----:B------:R-:W-:-:S04]  /*4ab0*/  IMAD.WIDE.U32 R158, R157, R158, R162 ;  /* 0x0000009e9d9e7225 */ /* 0x000fc800078e00a2 */
[----:B------:R-:W-:Y:S01]  /*4ac0*/  IMAD.WIDE.U32 R90, R23, R14, R88 ;  /* 0x0000000e175a7225 */ /* 0x000fe200078e0058 */
[----:B------:R-:W-:Y:S02]  /*4ad0*/  IADD3 R88, P2, R95, R12, RZ ;  /* 0x0000000c5f587210 */ /* 0x000fe40007f5e0ff */
[----:B------:R-:W-:Y:S01]  /*4ae0*/  IADD3 R160, P3, R160, R158, RZ ;  /* 0x0000009ea0a07210 */ /* 0x000fe20007f7e0ff */
[----:B---3--:R-:W-:Y:S01]  /*4af0*/  IMAD.IADD R8, R15, 0x1, R91 ;  /* 0x000000010f087824 */ /* 0x008fe200078e025b */
[----:B------:R-:W-:Y:S01]  /*4b00*/  LEA R4, P1, R90, R10, 0x2 ;  /* 0x0000000a5a047211 */ /* 0x000fe200078210ff */
[----:B------:R-:W-:Y:S01]  /*4b10*/  IMAD.X R89, R97, 0x1, R13, P2 ;  /* 0x0000000161597824 */ /* 0x000fe200010e060d */
[----:B------:R-:W-:Y:S02]  /*4b20*/  IADD3 R92, P2, R6, R158, RZ ;  /* 0x0000009e065c7210 */ /* 0x000fe40007f5e0ff */
[----:B------:R-:W-:Y:S01]  /*4b30*/  IADD3 R159, R93, R159, RZ ;  /* 0x0000009f5d9f7210 */ /* 0x000fe20007ffe0ff */
[----:B--2---:R-:W-:-:S04]  /*4b40*/  FMUL R5, R177, R156 ;  /* 0x0000009cb1057220 */ /* 0x004fc80000400000 */
[----:B------:R-:W-:Y:S01]  /*4b50*/  FFMA R9, R24, R155, R5 ;  /* 0x0000009b18097223 */ /* 0x000fe20000000005 */
[----:B------:R-:W-:-:S04]  /*4b60*/  LEA.HI.X R5, R90, R11, R8, 0x2, P1 ;  /* 0x0000000b5a057211 */ /* 0x000fc800008f1408 */
[----:B------:R0:W-:Y:S01]  /*4b70*/  @P5 STG.E desc[UR36][R88.64], R9 ;  /* 0x0000000958005986 */ /* 0x0001e2000c101924 */
[----:B------:R-:W-:Y:S05]  /*4b80*/  @!P4 BRA `(.L_x_159) ;  /* 0x000000000004c947 */ /* 0x000fea0003800000 */
[----:B------:R2:W5:Y:S02]  /*4b90*/  LDG.E.LTC128B R177, desc[UR36][R4.64+0x4] ;  /* 0x0000042404b17981 */ /* 0x000564000c1e1920 */
.L_x_159:
[----:B------:R-:W-:Y:S05]  /*4ba0*/  BSYNC B1 ;  /* 0x0000000000017941 */ /* 0x000fea0003800000 */
.L_x_158:
[----:B-----5:R-:W-:Y:S01]  /*4bb0*/  FMUL R6, R177, R156 ;  /* 0x0000009cb1067220 */ /* 0x020fe20000400000 */
[----:B------:R-:W-:Y:S01]  /*4bc0*/  @P4 MOV R24, R88 ;  /* 0x0000005800184202 */ /* 0x000fe20000000f00 */
[----:B------:R-:W-:Y:S01]  /*4bd0*/  IMAD.X R93, R7, 0x1, R159, P2 ;  /* 0x00000001075d7824 */ /* 0x000fe200010e069f */
[----:B------:R-:W-:Y:S01]  /*4be0*/  ISETP.GT.AND P1, PT, R3, 0x88, PT ;  /* 0x000000880300780c */ /* 0x000fe20003f24270 */
[----:B0-----:R-:W-:Y:S01]  /*4bf0*/  FFMA R9, R25, R155, R6 ;  /* 0x0000009b19097223 */ /* 0x001fe20000000006 */
[----:B------:R-:W-:Y:S01]  /*4c00*/  @P4 IMAD.MOV.U32 R25, RZ, RZ, R89 ;  /* 0x000000ffff194224 */ /* 0x000fe200078e0059 */
[----:B------:R-:W-:Y:S01]  /*4c10*/  LEA R6, P5, R160, R10, 0x2 ;  /* 0x0000000aa0067211 */ /* 0x000fe200078a10ff */
[----:B------:R-:W-:Y:S01]  /*4c20*/  IMAD.X R3, R159, 0x1, R21, P3 ;  /* 0x000000019f037824 */ /* 0x000fe200018e0615 */
[----:B------:R-:W-:Y:S01]  /*4c30*/  ISETP.GT.AND P2, PT, R0, RZ, P1 ;  /* 0x000000ff0000720c */ /* 0x000fe20000f44270 */
[----:B------:R-:W-:Y:S01]  /*4c40*/  IMAD.WIDE.U32 R20, R23, R14, R92 ;  /* 0x0000000e17147225 */ /* 0x000fe200078e005c */
[----:B------:R0:W-:Y:S01]  /*4c50*/  @P4 STG.E desc[UR36][R24.64+0x4], R9 ;  /* 0x0000040918004986 */ /* 0x0001e2000c101924 */
[----:B------:R-:W-:Y:S01]  /*4c60*/  BSSY B1, `(.L_x_160) ;  /* 0x0000006000017945 */ /* 0x000fe20003800000 */
[----:B------:R-:W-:Y:S01]  /*4c70*/  IADD3 R8, P3, R88, R167, RZ ;  /* 0x000000a758087210 */ /* 0x000fe20007f7e0ff */
[----:B------:R-:W-:Y:S01]  /*4c80*/  IMAD.IADD R15, R15, 0x1, R21 ;  /* 0x000000010f0f7824 */ /* 0x000fe200078e0215 */
[----:B------:R-:W-:-:S07]  /*4c90*/  LEA.HI.X R7, R160, R11, R3, 0x2, P5 ;  /* 0x0000000ba0077211 */ /* 0x000fce00028f1403 */
[----:B------:R-:W-:Y:S05]  /*4ca0*/  @!P2 BRA `(.L_x_161) ;  /* 0x000000000004a947 */ /* 0x000fea0003800000 */
[----:B------:R3:W5:Y:S02]  /*4cb0*/  LDG.E.LTC128B R177, desc[UR36][R6.64] ;  /* 0x0000002406b17981 */ /* 0x000764000c1e1920 */
.L_x_161:
[----:B------:R-:W-:Y:S05]  /*4cc0*/  BSYNC B1 ;  /* 0x0000000000017941 */ /* 0x000fea0003800000 */
.L_x_160:
[----:B-----5:R-:W-:Y:S01]  /*4cd0*/  FMUL R3, R177, R156 ;  /* 0x0000009cb1037220 */ /* 0x020fe20000400000 */
[----:B0-----:R-:W-:Y:S01]  /*4ce0*/  IADD3.X R9, R89, R169, RZ, P3, !PT ;  /* 0x000000a959097210 */ /* 0x001fe20001ffe4ff */
[----:B------:R-:W-:Y:S01]  /*4cf0*/  BSSY B1, `(.L_x_162) ;  /* 0x0000008000017945 */ /* 0x000fe20003800000 */
[----:B------:R-:W-:Y:S01]  /*4d00*/  ISETP.GT.AND P4, PT, R0, 0x1, P1 ;  /* 0x000000010000780c */ /* 0x000fe20000f84270 */
[----:B------:R-:W-:Y:S01]  /*4d10*/  FFMA R3, R26, R155, R3 ;  /* 0x0000009b1a037223 */ /* 0x000fe20000000003 */
[----:B------:R-:W-:-:S04]  /*4d20*/  LEA R10, P5, R20, R10, 0x2 ;  /* 0x0000000a140a7211 */ /* 0x000fc800078a10ff */
[----:B------:R0:W-:Y:S01]  /*4d30*/  @P2 STG.E desc[UR36][R8.64], R3 ;  /* 0x0000000308002986 */ /* 0x0001e2000c101924 */
[----:B------:R-:W-:-:S06]  /*4d40*/  LEA.HI.X R11, R20, R11, R15, 0x2, P5 ;  /* 0x0000000b140b7211 */ /* 0x000fcc00028f140f */
[----:B------:R-:W-:Y:S05]  /*4d50*/  @!P4 BRA `(.L_x_163) ;  /* 0x000000000004c947 */ /* 0x000fea0003800000 */
[----:B------:R0:W5:Y:S02]  /*4d60*/  LDG.E.LTC128B R177, desc[UR36][R10.64+0x4] ;  /* 0x000004240ab17981 */ /* 0x000164000c1e1920 */
.L_x_163:
[----:B------:R-:W-:Y:S05]  /*4d70*/  BSYNC B1 ;  /* 0x0000000000017941 */ /* 0x000fea0003800000 */
.L_x_162:
[----:B---3-5:R-:W-:Y:S01]  /*4d80*/  FMUL R6, R177, R156 ;  /* 0x0000009cb1067220 */ /* 0x028fe20000400000 */
[----:B------:R-:W-:Y:S01]  /*4d90*/  ISETP.GT.AND P2, PT, R0, 0x8, P0 ;  /* 0x000000080000780c */ /* 0x000fe20000744270 */
[----:B------:R-:W-:Y:S02]  /*4da0*/  BSSY B1, `(.L_x_164) ;  /* 0x0000005000017945 */ /* 0x000fe40003800000 */
[----:B------:R-:W-:-:S05]  /*4db0*/  FFMA R27, R27, R155, R6 ;  /* 0x0000009b1b1b7223 */ /* 0x000fca0000000006 */
[----:B------:R3:W-:Y:S05]  /*4dc0*/  @P4 STG.E desc[UR36][R8.64+0x4], R27 ;  /* 0x0000041b08004986 */ /* 0x0007ea000c101924 */
[----:B------:R-:W-:Y:S05]  /*4dd0*/  @!P2 BRA `(.L_x_165) ;  /* 0x000000000004a947 */ /* 0x000fea0003800000 */
[----:B------:R0:W5:Y:S02]  /*4de0*/  LDG.E.LTC128B R177, desc[UR36][R4.64+0x20] ;  /* 0x0000202404b17981 */ /* 0x000164000c1e1920 */
.L_x_165:
[----:B------:R-:W-:Y:S05]  /*4df0*/  BSYNC B1 ;  /* 0x0000000000017941 */ /* 0x000fea0003800000 */
.L_x_164:
[----:B0----5:R-:W-:Y:S01]  /*4e00*/  FMUL R3, R177, R156 ;  /* 0x0000009cb1037220 */ /* 0x021fe20000400000 */
[----:B------:R-:W-:Y:S01]  /*4e10*/  IMAD.MOV.U32 R6, RZ, RZ, R88 ;  /* 0x000000ffff067224 */ /* 0x000fe200078e0058 */
[----:B------:R-:W-:Y:S01]  /*4e20*/  ISETP.GT.AND P3, PT, R0, 0x9, P0 ;  /* 0x000000090000780c */ /* 0x000fe20000764270 */
[----:B------:R-:W-:Y:S02]  /*4e30*/  IMAD.MOV.U32 R7, RZ, RZ, R89 ;  /* 0x000000ffff077224 */ /* 0x000fe400078e0059 */
[----:B------:R-:W-:Y:S01]  /*4e40*/  FFMA R3, R28, R155, R3 ;  /* 0x0000009b1c037223 */ /* 0x000fe20000000003 */
[----:B------:R-:W-:Y:S04]  /*4e50*/  BSSY B1, `(.L_x_166) ;  /* 0x0000004000017945 */ /* 0x000fe80003800000 */
[----:B------:R0:W-:Y:S05]  /*4e60*/  @P2 STG.E desc[UR36][R6.64+0x20], R3 ;  /* 0x0000200306002986 */ /* 0x0001ea000c101924 */
[----:B------:R-:W-:Y:S05]  /*4e70*/  @!P3 BRA `(.L_x_167) ;  /* 0x000000000004b947 */ /* 0x000fea0003800000 */
[----:B------:R0:W5:Y:S02]  /*4e80*/  LDG.E.LTC128B R177, desc[UR36][R4.64+0x24] ;  /* 0x0000242404b17981 */ /* 0x000164000c1e1920 */
.L_x_167:
[----:B------:R-:W-:Y:S05]  /*4e90*/  BSYNC B1 ;  /* 0x0000000000017941 */ /* 0x000fea0003800000 */
.L_x_166:
[----:B---3-5:R-:W-:Y:S01]  /*4ea0*/  FMUL R8, R177, R156 ;  /* 0x0000009cb1087220 */ /* 0x028fe20000400000 */
[----:B------:R-:W-:Y:S01]  /*4eb0*/  ISETP.GT.AND P5, PT, R0, 0x8, P1 ;  /* 0x000000080000780c */ /* 0x000fe20000fa4270 */
[----:B------:R-:W-:Y:S01]  /*4ec0*/  BSSY B1, `(.L_x_168) ;  /* 0x0000006000017945 */ /* 0x000fe20003800000 */
[----:B------:R-:W-:Y:S01]  /*4ed0*/  IADD3 R14, P2, R167, R88, RZ ;  /* 0x00000058a70e7210 */ /* 0x000fe20007f5e0ff */
[----:B------:R-:W-:-:S05]  /*4ee0*/  FFMA R29, R29, R155, R8 ;  /* 0x0000009b1d1d7223 */ /* 0x000fca0000000008 */
[----:B------:R3:W-:Y:S05]  /*4ef0*/  @P3 STG.E desc[UR36][R6.64+0x24], R29 ;  /* 0x0000241d06003986 */ /* 0x0007ea000c101924 */
[----:B------:R-:W-:Y:S05]  /*4f00*/  @!P5 BRA `(.L_x_169) ;  /* 0x000000000004d947 */ /* 0x000fea0003800000 */
[----:B------:R0:W5:Y:S02]  /*4f10*/  LDG.E.LTC128B R177, desc[UR36][R10.64+0x20] ;  /* 0x000020240ab17981 */ /* 0x000164000c1e1920 */
.L_x_169:
[----:B------:R-:W-:Y:S05]  /*4f20*/  BSYNC B1 ;  /* 0x0000000000017941 */ /* 0x000fea0003800000 */
.L_x_168:
[----:B0----5:R-:W-:Y:S01]  /*4f30*/  FMUL R3, R177, R156 ;  /* 0x0000009cb1037220 */ /* 0x021fe20000400000 */
[----:B------:R-:W-:Y:S01]  /*4f40*/  IADD3.X R15, R169, R89, RZ, P2, !PT ;  /* 0x00000059a90f7210 */ /* 0x000fe200017fe4ff */
[----:B------:R-:W-:Y:S01]  /*4f50*/  BSSY B1, `(.L_x_170) ;  /* 0x0000007000017945 */ /* 0x000fe20003800000 */
[----:B------:R-:W-:Y:S01]  /*4f60*/  ISETP.GT.AND P4, PT, R0, 0x9, P1 ;  /* 0x000000090000780c */ /* 0x000fe20000f84270 */
[----:B------:R-:W-:Y:S01]  /*4f70*/  FFMA R3, R30, R155, R3 ;  /* 0x0000009b1e037223 */ /* 0x000fe20000000003 */
[----:B------:R-:W-:-:S04]  /*4f80*/  IADD3 R8, P3, P2, R167, R12, R95 ;  /* 0x0000000ca7087210 */ /* 0x000fc80007a7e05f */
[----:B------:R0:W-:Y:S07]  /*4f90*/  @P5 STG.E desc[UR36][R14.64+0x20], R3 ;  /* 0x000020030e005986 */ /* 0x0001ee000c101924 */
[----:B------:R-:W-:Y:S05]  /*4fa0*/  @!P4 BRA `(.L_x_171) ;  /* 0x000000000004c947 */ /* 0x000fea0003800000 */
[----:B------:R0:W5:Y:S02]  /*4fb0*/  LDG.E.LTC128B R177, desc[UR36][R10.64+0x24] ;  /* 0x000024240ab17981 */ /* 0x000164000c1e1920 */
.L_x_171:
[----:B------:R-:W-:Y:S05]  /*4fc0*/  BSYNC B1 ;  /* 0x0000000000017941 */ /* 0x000fea0003800000 */
.L_x_170:
[----:B-----5:R-:W-:Y:S01]  /*4fd0*/  FMUL R12, R177, R156 ;  /* 0x0000009cb10c7220 */ /* 0x020fe20000400000 */
[----:B------:R-:W-:Y:S01]  /*4fe0*/  IADD3.X R9, R169, R13, R97, P3, P2 ;  /* 0x0000000da9097210 */ /* 0x000fe20001fe4461 */
[----:B------:R-:W-:Y:S01]  /*4ff0*/  BSSY B1, `(.L_x_172) ;  /* 0x0000006000017945 */ /* 0x000fe20003800000 */
[----:B------:R-:W-:Y:S01]  /*5000*/  ISETP.GT.AND P5, PT, R0, 0x10, P0 ;  /* 0x000000100000780c */ /* 0x000fe200007a4270 */
[----:B------:R-:W-:-:S05]  /*5010*/  FFMA R31, R31, R155, R12 ;  /* 0x0000009b1f1f7223 */ /* 0x000fca000000000c */
[----:B------:R0:W-:Y:S07]  /*5020*/  @P4 STG.E desc[UR36][R8.64+0x24], R31 ;  /* 0x0000241f08004986 */ /* 0x0001ee000c101924 */
[----:B------:R-:W-:Y:S05]  /*5030*/  @!P5 BRA `(.L_x_173) ;  /* 0x000000000004d947 */ /* 0x000fea0003800000 */
[----:B------:R0:W5:Y:S02]  /*5040*/  LDG.E.LTC128B R177, desc[UR36][R4.64+0x40] ;  /* 0x0000402404b17981 */ /* 0x000164000c1e1920 */
.L_x_173:
[----:B------:R-:W-:Y:S05]  /*5050*/  BSYNC B1 ;  /* 0x0000000000017941 */ /* 0x000fea0003800000 */
.L_x_172:
[----:B0----5:R-:W-:Y:S01]  /*5060*/  FMUL R3, R177, R156 ;  /* 0x0000009cb1037220 */ /* 0x021fe20000400000 */
[----:B------:R-:W-:Y:S01]  /*5070*/  ISETP.GT.AND P2, PT, R0, 0x11, P0 ;  /* 0x000000110000780c */ /* 0x000fe20000744270 */
[----:B------:R-:W-:Y:S02]  /*5080*/  BSSY B1, `(.L_x_174) ;  /* 0x0000005000017945 */ /* 0x000fe40003800000 */
[----:B------:R-:W-:-:S05]  /*5090*/  FFMA R3, R32, R155, R3 ;  /* 0x0000009b20037223 */ /* 0x000fca0000000003 */
[----:B------:R0:W-:Y:S05]  /*50a0*/  @P5 STG.E desc[UR36][R6.64+0x40], R3 ;  /* 0x0000400306005986 */ /* 0x0001ea000c101924 */
[----:B------:R-:W-:Y:S05]  /*50b0*/  @!P2 BRA `(.L_x_175) ;  /* 0x000000000004a947 */ /* 0x000fea0003800000 */
[----:B------:R0:W5:Y:S02]  /*50c0*/  LDG.E.LTC128B R177, desc[UR36][R4.64+0x44] ;  /* 0x0000442404b17981 */ /* 0x000164000c1e1920 */
.L_x_175:
[----:B------:R-:W-:Y:S05]  /*50d0*/  BSYNC B1 ;  /* 0x0000000000017941 */ /* 0x000fea0003800000 */
.L_x_174:
[----:B-----5:R-:W-:Y:S01]  /*50e0*/  FMUL R12, R177, R156 ;  /* 0x0000009cb10c7220 */ /* 0x020fe20000400000 */
[----:B------:R-:W-:Y:S01]  /*50f0*/  ISETP.GT.AND P3, PT, R0, 0x10, P1 ;  /* 0x000000100000780c */ /* 0x000fe20000f64270 */
[----:B------:R-:W-:Y:S02]  /*5100*/  BSSY B1, `(.L_x_176) ;  /* 0x0000005000017945 */ /* 0x000fe40003800000 */
[----:B------:R-:W-:-:S05]  /*5110*/  FFMA R33, R33, R155, R12 ;  /* 0x0000009b21217223 */ /* 0x000fca000000000c */
[----:B------:R0:W-:Y:S05]  /*5120*/  @P2 STG.E desc[UR36][R6.64+0x44], R33 ;  /* 0x0000442106002986 */ /* 0x0001ea000c101924 */
[----:B------:R-:W-:Y:S05]  /*5130*/  @!P3 BRA `(.L_x_177) ;  /* 0x000000000004b947 */ /* 0x000fea0003800000 */
[----:B------:R0:W5:Y:S02]  /*5140*/  LDG.E.LTC128B R177, desc[UR36][R10.64+0x40] ;  /* 0x000040240ab17981 */ /* 0x000164000c1e1920 */
.L_x_177:
[----:B------:R-:W-:Y:S05]  /*5150*/  BSYNC B1 ;  /* 0x0000000000017941 */ /* 0x000fea0003800000 */
.L_x_176:
[----:B0----5:R-:W-:Y:S01]  /*5160*/  FMUL R3, R177, R156 ;  /* 0x0000009cb1037220 */ /* 0x021fe20000400000 */
[----:B------:R-:W-:Y:S01]  /*5170*/  ISETP.GT.AND P2, PT, R0, 0x11, P1 ;  /* 0x000000110000780c */ /* 0x000fe20000f44270 */
[----:B------:R-:W-:Y:S02]  /*5180*/  BSSY B1, `(.L_x_178) ;  /* 0x0000005000017945 */ /* 0x000fe40003800000 */
[----:B------:R-:W-:-:S05]  /*5190*/  FFMA R3, R34, R155, R3 ;  /* 0x0000009b22037223 */ /* 0x000fca0000000003 */
[----:B------:R0:W-:Y:S05]  /*51a0*/  @P3 STG.E desc[UR36][R8.64+0x40], R3 ;  /* 0x0000400308003986 */ /* 0x0001ea000c101924 */
[----:B------:R-:W-:Y:S05]  /*51b0*/  @!P2 BRA `(.L_x_179) ;  /* 0x000000000004a947 */ /* 0x000fea0003800000 */
[----:B------:R0:W5:Y:S02]  /*51c0*/  LDG.E.LTC128B R177, desc[UR36][R10.64+0x44] ;  /* 0x000044240ab17981 */ /* 0x000164000c1e1920 */
.L_x_179:
[----:B------:R-:W-:Y:S05]  /*51d0*/  BSYNC B1 ;  /* 0x0000000000017941 */ /* 0x000fea0003800000 */
.L_x_178:
[----:B-----5:R-:W-:Y:S01]  /*51e0*/  FMUL R12, R177, R156 ;  /* 0x0000009cb10c7220 */ /* 0x020fe20000400000 */
[----:B------:R-:W-:Y:S01]  /*51f0*/  ISETP.GT.AND P3, PT, R0, 0x18, P0 ;  /* 0x000000180000780c */ /* 0x000fe20000764270 */
[----:B------:R-:W-:Y:S02]  /*5200*/  BSSY B1, `(.L_x_180) ;  /* 0x0000005000017945 */ /* 0x000fe40003800000 */
[----:B------:R-:W-:-:S05]  /*5210*/  FFMA R35, R35, R155, R12 ;  /* 0x0000009b23237223 */ /* 0x000fca000000000c */
[----:B------:R0:W-:Y:S05]  /*5220*/  @P2 STG.E desc[UR36][R8.64+0x44], R35 ;  /* 0x0000442308002986 */ /* 0x0001ea000c101924 */
[----:B------:R-:W-:Y:S05]  /*5230*/  @!P3 BRA `(.L_x_181) ;  /* 0x000000000004b947 */ /* 0x000fea0003800000 */
[----:B------:R0:W5:Y:S02]  /*5240*/  LDG.E.LTC128B R177, desc[UR36][R4.64+0x60] ;  /* 0x0000602404b17981 */ /* 0x000164000c1e1920 */
.L_x_181:
[----:B------:R-:W-:Y:S05]  /*5250*/  BSYNC B1 ;  /* 0x0000000000017941 */ /* 0x000fea0003800000 */
.L_x_180:
[----:B0----5:R-:W-:Y:S01]  /*5260*/  FMUL R3, R177, R156 ;  /* 0x0000009cb1037220 */ /* 0x021fe20000400000 */
[----:B------:R-:W-:Y:S01]  /*5270*/  ISETP.GT.AND P2, PT, R0, 0x19, P0 ;  /* 0x000000190000780c */ /* 0x000fe20000744270 */
[----:B------:R-:W-:Y:S02]  /*5280*/  BSSY B1, `(.L_x_182) ;  /* 0x0000005000017945 */ /* 0x000fe40003800000 */
[----:B------:R-:W-:-:S05]  /*5290*/  FFMA R3, R36, R155, R3 ;  /* 0x0000009b24037223 */ /* 0x000fca0000000003 */
[----:B------:R0:W-:Y:S05]  /*52a0*/  @P3 STG.E desc[UR36][R6.64+0x60], R3 ;  /* 0x0000600306003986 */ /* 0x0001ea000c101924 */
[----:B------:R-:W-:Y:S05]  /*52b0*/  @!P2 BRA `(.L_x_183) ;  /* 0x000000000004a947 */ /* 0x000fea0003800000 */
[----:B------:R0:W5:Y:S02]  /*52c0*/  LDG.E.LTC128B R177, desc[UR36][R4.64+0x64] ;  /* 0x0000642404b17981 */ /* 0x000164000c1e1920 */
.L_x_183:
[----:B------:R-:W-:Y:S05]  /*52d0*/  BSYNC B1 ;  /* 0x0000000000017941 */ /* 0x000fea0003800000 */
.L_x_182:
[----:B-----5:R-:W-:Y:S01]  /*52e0*/  FMUL R12, R177, R156 ;  /* 0x0000009cb10c7220 */ /* 0x020fe20000400000 */
[----:B------:R-:W-:Y:S01]  /*52f0*/  ISETP.GT.AND P3, PT, R0, 0x18, P1 ;  /* 0x000000180000780c */ /* 0x000fe20000f64270 */
[----:B------:R-:W-:Y:S02]  /*5300*/  BSSY B1, `(.L_x_184) ;  /* 0x0000005000017945 */ /* 0x000fe40003800000 */
[----:B------:R-:W-:-:S05]  /*5310*/  FFMA R37, R37, R155, R12 ;  /* 0x0000009b25257223 */ /* 0x000fca000000000c */
[----:B------:R0:W-:Y:S05]  /*5320*/  @P2 STG.E desc[UR36][R6.64+0x64], R37 ;  /* 0x0000642506002986 */ /* 0x0001ea000c101924 */
[----:B------:R-:W-:Y:S05]  /*5330*/  @!P3 BRA `(.L_x_185) ;  /* 0x000000000004b947 */ /* 0x000fea0003800000 */
[----:B------:R0:W5:Y:S02]  /*5340*/  LDG.E.LTC128B R177, desc[UR36][R10.64+0x60] ;  /* 0x000060240ab17981 */ /* 0x000164000c1e1920 */
.L_x_185:
[----:B------:R-:W-:Y:S05]  /*5350*/  BSYNC B1 ;  /* 0x0000000000017941 */ /* 0x000fea0003800000 */
.L_x_184:
[----:B0----5:R-:W-:Y:S01]  /*5360*/  FMUL R3, R177, R156 ;  /* 0x0000009cb1037220 */ /* 0x021fe20000400000 */
[----:B------:R-:W-:Y:S01]  /*5370*/  ISETP.GT.AND P2, PT, R0, 0x19, P1 ;  /* 0x000000190000780c */ /* 0x000fe20000f44270 */
[----:B------:R-:W-:Y:S02]  /*5380*/  BSSY B1, `(.L_x_186) ;  /* 0x0000005000017945 */ /* 0x000fe40003800000 */
[----:B------:R-:W-:-:S05]  /*5390*/  FFMA R3, R38, R155, R3 ;  /* 0x0000009b26037223 */ /* 0x000fca0000000003 */
[----:B------:R0:W-:Y:S05]  /*53a0*/  @P3 STG.E desc[UR36][R8.64+0x60], R3 ;  /* 0x0000600308003986 */ /* 0x0001ea000c101924 */
[----:B------:R-:W-:Y:S05]  /*53b0*/  @!P2 BRA `(.L_x_187) ;  /* 0x000000000004a947 */ /* 0x000fea0003800000 */
[----:B------:R0:W5:Y:S02]  /*53c0*/  LDG.E.LTC128B R177, desc[UR36][R10.64+0x64] ;  /* 0x000064240ab17981 */ /* 0x000164000c1e1920 */
.L_x_187:
[----:B------:R-:W-:Y:S05]  /*53d0*/  BSYNC B1 ;  /* 0x0000000000017941 */ /* 0x000fea0003800000 */
.L_x_186:
[----:B-----5:R-:W-:Y:S01]  /*53e0*/  FMUL R12, R177, R156 ;  /* 0x0000009cb10c7220 */ /* 0x020fe20000400000 */
[----:B------:R-:W-:Y:S01]  /*53f0*/  ISETP.GT.AND P3, PT, R0, 0x20, P0 ;  /* 0x000000200000780c */ /* 0x000fe20000764270 */
[----:B------:R-:W-:Y:S02]  /*5400*/  BSSY B1, `(.L_x_188) ;  /* 0x0000005000017945 */ /* 0x000fe40003800000 */
[----:B------:R-:W-:-:S05]  /*5410*/  FFMA R39, R39, R155, R12 ;  /* 0x0000009b27277223 */ /* 0x000fca000000000c */
[----:B------:R0:W-:Y:S05]  /*5420*/  @P2 STG.E desc[UR36][R8.64+0x64], R39 ;  /* 0x0000642708002986 */ /* 0x0001ea000c101924 */
[----:B------:R-:W-:Y:S05]  /*5430*/  @!P3 BRA `(.L_x_189) ;  /* 0x000000000004b947 */ /* 0x000fea0003800000 */
[----:B------:R0:W5:Y:S02]  /*5440*/  LDG.E.LTC128B R177, desc[UR36][R4.64+0x80] ;  /* 0x0000802404b17981 */ /* 0x000164000c1e1920 */
.L_x_189:
[----:B------:R-:W-:Y:S05]  /*5450*/  BSYNC B1 ;  /* 0x0000000000017941 */ /* 0x000fea0003800000 */
.L_x_188:
[----:B0----5:R-:W-:Y:S01]  /*5460*/  FMUL R3, R177, R156 ;  /* 0x0000009cb1037220 */ /* 0x021fe20000400000 */
[----:B------:R-:W-:Y:S01]  /*5470*/  ISETP.GT.AND P2, PT, R0, 0x21, P0 ;  /* 0x000000210000780c */ /* 0x000fe20000744270 */
[----:B------:R-:W-:Y:S02]  /*5480*/  BSSY B1, `(.L_x_190) ;  /* 0x0000005000017945 */ /* 0x000fe40003800000 */
[----:B------:R-:W-:-:S05]  /*5490*/  FFMA R3, R40, R155, R3 ;  /* 0x0000009b28037223 */ /* 0x000fca0000000003 */
[----:B------:R0:W-:Y:S05]  /*54a0*/  @P3 STG.E desc[UR36][R6.64+0x80], R3 ;  /* 0x0000800306003986 */ /* 0x0001ea000c101924 */
[----:B------:R-:W-:Y:S05]  /*54b0*/  @!P2 BRA `(.L_x_191) ;  /* 0x000000000004a947 */ /* 0x000fea0003800000 */
[----:B------:R0:W5:Y:S02]  /*54c0*/  LDG.E.LTC128B R177, desc[UR36][R4.64+0x84] ;  /* 0x0000842404b17981 */ /* 0x000164000c1e1920 */
.L_x_191:
[----:B------:R-:W-:Y:S05]  /*54d0*/  BSYNC B1 ;  /* 0x0000000000017941 */ /* 0x000fea0003800000 */
.L_x_190:
[----:B-----5:R-:W-:Y:S01]  /*54e0*/  FMUL R12, R177, R156 ;  /* 0x0000009cb10c7220 */ /* 0x020fe20000400000 */
[----:B------:R-:W-:Y:S01]  /*54f0*/  ISETP.GT.AND P3, PT, R0, 0x20, P1 ;  /* 0x000000200000780c */ /* 0x000fe20000f64270 */
[----:B------:R-:W-:Y:S02]  /*5500*/  BSSY B1, `(.L_x_192) ;  /* 0x0000005000017945 */ /* 0x000fe40003800000 */
[----:B------:R-:W-:-:S05]  /*5510*/  FFMA R41, R41, R155, R12 ;  /* 0x0000009b29297223 */ /* 0x000fca000000000c */
[----:B------:R0:W-:Y:S05]  /*5520*/  @P2 STG.E desc[UR36][R6.64+0x84], R41 ;  /* 0x0000842906002986 */ /* 0x0001ea000c101924 */
[----:B------:R-:W-:Y:S05]  /*5530*/  @!P3 BRA `(.L_x_193) ;  /* 0x000000000004b947 */ /* 0x000fea0003800000 */
[----:B------:R0:W5:Y:S02]  /*5540*/  LDG.E.LTC128B R177, desc[UR36][R10.64+0x80] ;  /* 0x000080240ab17981 */ /* 0x000164000c1e1920 */
.L_x_193:
[----:B------:R-:W-:Y:S05]  /*5550*/  BSYNC B1 ;  /* 0x0000000000017941 */ /* 0x000fea0003800000 */
.L_x_192:
[----:B0----5:R-:W-:Y:S01]  /*5560*/  FMUL R3, R177, R156 ;  /* 0x0000009cb1037220 */ /* 0x021fe20000400000 */
[----:B------:R-:W-:Y:S01]  /*5570*/  ISETP.GT.AND P2, PT, R0, 0x21, P1 ;  /* 0x000000210000780c */ /* 0x000fe20000f44270 */
[----:B------:R-:W-:Y:S02]  /*5580*/  BSSY B1, `(.L_x_194) ;  /* 0x0000005000017945 */ /* 0x000fe40003800000 */
[----:B------:R-:W-:-:S05]  /*5590*/  FFMA R3, R42, R155, R3 ;  /* 0x0000009b2a037223 */ /* 0x000fca0000000003 */
[----:B------:R0:W-:Y:S05]  /*55a0*/  @P3 STG.E desc[UR36][R8.64+0x80], R3 ;  /* 0x0000800308003986 */ /* 0x0001ea000c101924 */
[----:B------:R-:W-:Y:S05]  /*55b0*/  @!P2 BRA `(.L_x_195) ;  /* 0x000000000004a947 */ /* 0x000fea0003800000 */
[----:B------:R0:W5:Y:S02]  /*55c0*/  LDG.E.LTC128B R177, desc[UR36][R10.64+0x84] ;  /* 0x000084240ab17981 */ /* 0x000164000c1e1920 */
.L_x_195:
[----:B------:R-:W-:Y:S05]  /*55d0*/  BSYNC B1 ;  /* 0x0000000000017941 */ /* 0x000fea0003800000 */
.L_x_194:
[----:B-----5:R-:W-:Y:S01]  /*55e0*/  FMUL R12, R177, R156 ;  /* 0x0000009cb10c7220 */ /* 0x020fe20000400000 */
[----:B------:R-:W-:Y:S01]  /*55f0*/  ISETP.GT.AND P3, PT, R0, 0x28, P0 ;  /* 0x000000280000780c */ /* 0x000fe20000764270 */
[----:B------:R-:W-:Y:S02]  /*5600*/  BSSY B1, `(.L_x_196) ;  /* 0x0000005000017945 */ /* 0x000fe40003800000 */
[----:B------:R-:W-:-:S05]  /*5610*/  FFMA R43, R43, R155, R12 ;  /* 0x0000009b2b2b7223 */ /* 0x000fca000000000c */
[----:B------:R0:W-:Y:S05]  /*5620*/  @P2 STG.E desc[UR36][R8.64+0x84], R43 ;  /* 0x0000842b08002986 */ /* 0x0001ea000c101924 */
[----:B------:R-:W-:Y:S05]  /*5630*/  @!P3 BRA `(.L_x_197) ;  /* 0x000000000004b947 */ /* 0x000fea0003800000 */
[----:B------:R0:W5:Y:S02]  /*5640*/  LDG.E.LTC128B R177, desc[UR36][R4.64+0xa0] ;  /* 0x0000a02404b17981 */ /* 0x000164000c1e1920 */
.L_x_197:
[----:B------:R-:W-:Y:S05]  /*5650*/  BSYNC B1 ;  /* 0x0000000000017941 */ /* 0x000fea0003800000 */
.L_x_196:
[----:B0----5:R-:W-:Y:S01]  /*5660*/  FMUL R3, R177, R156 ;  /* 0x0000009cb1037220 */ /* 0x021fe20000400000 */
[----:B------:R-:W-:Y:S01]  /*5670*/  ISETP.GT.AND P2, PT, R0, 0x29, P0 ;  /* 0x000000290000780c */ /* 0x000fe20000744270 */
[----:B------:R-:W-:Y:S02]  /*5680*/  BSSY B1, `(.L_x_198) ;  /* 0x0000005000017945 */ /* 0x000fe40003800000 */
[----:B------:R-:W-:-:S05]  /*5690*/  FFMA R3, R44, R155, R3 ;  /* 0x0000009b2c037223 */ /* 0x000fca0000000003 */
[----:B------:R0:W-:Y:S05]  /*56a0*/  @P3 STG.E desc[UR36][R6.64+0xa0], R3 ;  /* 0x0000a00306003986 */ /* 0x0001ea000c101924 */
[----:B------:R-:W-:Y:S05]  /*56b0*/  @!P2 BRA `(.L_x_199) ;  /* 0x000000000004a947 */ /* 0x000fea0003800000 */
[----:B------:R0:W5:Y:S02]  /*56c0*/  LDG.E.LTC128B R177, desc[UR36][R4.64+0xa4] ;  /* 0x0000a42404b17981 */ /* 0x000164000c1e1920 */
.L_x_199:
[----:B------:R-:W-:Y:S05]  /*56d0*/  BSYNC B1 ;  /* 0x0000000000017941 */ /* 0x000fea0003800000 */
.L_x_198:
[----:B-----5:R-:W-:Y:S01]  /*56e0*/  FMUL R12, R177, R156 ;  /* 0x0000009cb10c7220 */ /* 0x020fe20000400000 */
[----:B------:R-:W-:Y:S01]  /*56f0*/  ISETP.GT.AND P3, PT, R0, 0x28, P1 ;  /* 0x000000280000780c */ /* 0x000fe20000f64270 */
[----:B------:R-:W-:Y:S02]  /*5700*/  BSSY B1, `(.L_x_200) ;  /* 0x0000005000017945 */ /* 0x000fe40003800000 */
[----:B------:R-:W-:-:S05]  /*5710*/  FFMA R45, R45, R155, R12 ;  /* 0x0000009b2d2d7223 */ /* 0x000fca000000000c */
[----:B------:R0:W-:Y:S05]  /*5720*/  @P2 STG.E desc[UR36][R6.64+0xa4], R45 ;  /* 0x0000a42d06002986 */ /* 0x0001ea000c101924 */
[----:B------:R-:W-:Y:S05]  /*5730*/  @!P3 BRA `(.L_x_201) ;  /* 0x000000000004b947 */ /* 0x000fea0003800000 */
[----:B------:R0:W5:Y:S02]  /*5740*/  LDG.E.LTC128B R177, desc[UR36][R10.64+0xa0] ;  /* 0x0000a0240ab17981 */ /* 0x000164000c1e1920 */
.L_x_201:
[----:B------:R-:W-:Y:S05]  /*5750*/  BSYNC B1 ;  /* 0x0000000000017941 */ /* 0x000fea0003800000 */
.L_x_200:
[----:B0----5:R-:W-:Y:S01]  /*5760*/  FMUL R3, R177, R156 ;  /* 0x0000009cb1037220 */ /* 0x021fe20000400000 */
[----:B------:R-:W-:Y:S01]  /*5770*/  ISETP.GT.AND P2, PT, R0, 0x29, P1 ;  /* 0x000000290000780c */ /* 0x000fe20000f44270 */
[----:B------:R-:W-:Y:S02]  /*5780*/  BSSY B1, `(.L_x_202) ;  /* 0x0000005000017945 */ /* 0x000fe40003800000 */
[----:B------:R-:W-:-:S05]  /*5790*/  FFMA R3, R46, R155, R3 ;  /* 0x0000009b2e037223 */ /* 0x000fca0000000003 */
[----:B------:R0:W-:Y:S05]  /*57a0*/  @P3 STG.E desc[UR36][R8.64+0xa0], R3 ;  /* 0x0000a00308003986 */ /* 0x0001ea000c101924 */
[----:B------:R-:W-:Y:S05]  /*57b0*/  @!P2 BRA `(.L_x_203) ;  /* 0x000000000004a947 */ /* 0x000fea0003800000 */
[----:B------:R0:W5:Y:S02]  /*57c0*/  LDG.E.LTC128B R177, desc[UR36][R10.64+0xa4] ;  /* 0x0000a4240ab17981 */ /* 0x000164000c1e1920 */
.L_x_203:
[----:B------:R-:W-:Y:S05]  /*57d0*/  BSYNC B1 ;  /* 0x0000000000017941 */ /* 0x000fea0003800000 */
.L_x_202:
[----:B-----5:R-:W-:Y:S01]  /*57e0*/  FMUL R12, R177, R156 ;  /* 0x0000009cb10c7220 */ /* 0x020fe20000400000 */
[----:B------:R-:W-:Y:S01]  /*57f0*/  ISETP.GT.AND P3, PT, R0, 0x30, P0 ;  /* 0x000000300000780c */ /* 0x000fe20000764270 */
[----:B------:R-:W-:Y:S02]  /*5800*/  BSSY B1, `(.L_x_204) ;  /* 0x0000005000017945 */ /* 0x000fe40003800000 */
[----:B------:R-:W-:-:S05]  /*5810*/  FFMA R47, R47, R155, R12 ;  /* 0x0000009b2f2f7223 */ /* 0x000fca000000000c */
[----:B------:R0:W-:Y:S05]  /*5820*/  @P2 STG.E desc[UR36][R8.64+0xa4], R47 ;  /* 0x0000a42f08002986 */ /* 0x0001ea000c101924 */
[----:B------:R-:W-:Y:S05]  /*5830*/  @!P3 BRA `(.L_x_205) ;  /* 0x000000000004b947 */ /* 0x000fea0003800000 */
[----:B------:R0:W5:Y:S02]  /*5840*/  LDG.E.LTC128B R177, desc[UR36][R4.64+0xc0] ;  /* 0x0000c02404b17981 */ /* 0x000164000c1e1920 */
.L_x_205:
[----:B------:R-:W-:Y:S05]  /*5850*/  BSYNC B1 ;  /* 0x0000000000017941 */ /* 0x000fea0003800000 */
.L_x_204:
[----:B0----5:R-:W-:Y:S01]  /*5860*/  FMUL R3, R177, R156 ;  /* 0x0000009cb1037220 */ /* 0x021fe20000400000 */
[----:B------:R-:W-:Y:S01]  /*5870*/  ISETP.GT.AND P2, PT, R0, 0x31, P0 ;  /* 0x000000310000780c */ /* 0x000fe20000744270 */
[----:B------:R-:W-:Y:S02]  /*5880*/  BSSY B1, `(.L_x_206) ;  /* 0x0000005000017945 */ /* 0x000fe40003800000 */
[----:B------:R-:W-:-:S05]  /*5890*/  FFMA R3, R48, R155, R3 ;  /* 0x0000009b30037223 */ /* 0x000fca0000000003 */
[----:B------:R0:W-:Y:S05]  /*58a0*/  @P3 STG.E desc[UR36][R6.64+0xc0], R3 ;  /* 0x0000c00306003986 */ /* 0x0001ea000c101924 */
[----:B------:R-:W-:Y:S05]  /*58b0*/  @!P2 BRA `(.L_x_207) ;  /* 0x000000000004a947 */ /* 0x000fea0003800000 */
[----:B------:R0:W5:Y:S02]  /*58c0*/  LDG.E.LTC128B R177, desc[UR36][R4.64+0xc4] ;  /* 0x0000c42404b17981 */ /* 0x000164000c1e1920 */
.L_x_207:
[----:B------:R-:W-:Y:S05]  /*58d0*/  BSYNC B1 ;  /* 0x0000000000017941 */ /* 0x000fea0003800000 */
.L_x_206:
[----:B-----5:R-:W-:Y:S01]  /*58e0*/  FMUL R12, R177, R156 ;  /* 0x0000009cb10c7220 */ /* 0x020fe20000400000 */
[----:B------:R-:W-:Y:S01]  /*58f0*/  ISETP.GT.AND P3, PT, R0, 0x30, P1 ;  /* 0x000000300000780c */ /* 0x000fe20000f64270 */
[----:B------:R-:W-:Y:S02]  /*5900*/  BSSY B1, `(.L_x_208) ;  /* 0x0000005000017945 */ /* 0x000fe40003800000 */
[----:B------:R-:W-:-:S05]  /*5910*/  FFMA R49, R49, R155, R12 ;  /* 0x0000009b31317223 */ /* 0x000fca000000000c */
[----:B------:R0:W-:Y:S05]  /*5920*/  @P2 STG.E desc[UR36][R6.64+0xc4], R49 ;  /* 0x0000c43106002986 */ /* 0x0001ea000c101924 */
[----:B------:R-:W-:Y:S05]  /*5930*/  @!P3 BRA `(.L_x_209) ;  /* 0x000000000004b947 */ /* 0x000fea0003800000 */
[----:B------:R0:W5:Y:S02]  /*5940*/  LDG.E.LTC128B R177, desc[UR36][R10.64+0xc0] ;  /* 0x0000c0240ab17981 */ /* 0x000164000c1e1920 */
.L_x_209:
[----:B------:R-:W-:Y:S05]  /*5950*/  BSYNC B1 ;  /* 0x0000000000017941 */ /* 0x000fea0003800000 */
.L_x_208:
[----:B0----5:R-:W-:Y:S01]  /*5960*/  FMUL R3, R177, R156 ;  /* 0x0000009cb1037220 */ /* 0x021fe20000400000 */
[----:B------:R-:W-:Y:S01]  /*5970*/  ISETP.GT.AND P2, PT, R0, 0x31, P1 ;  /* 0x000000310000780c */ /* 0x000fe20000f44270 */
[----:B------:R-:W-:Y:S02]  /*5980*/  BSSY B1, `(.L_x_210) ;  /* 0x0000005000017945 */ /* 0x000fe40003800000 */
[----:B------:R-:W-:-:S05]  /*5990*/  FFMA R3, R50, R155, R3 ;  /* 0x0000009b32037223 */ /* 0x000fca0000000003 */
[----:B------:R0:W-:Y:S05]  /*59a0*/  @P3 STG.E desc[UR36][R8.64+0xc0], R3 ;  /* 0x0000c00308003986 */ /* 0x0001ea000c101924 */
[----:B------:R-:W-:Y:S05]  /*59b0*/  @!P2 BRA `(.L_x_211) ;  /* 0x000000000004a947 */ /* 0x000fea0003800000 */
[----:B------:R0:W5:Y:S02]  /*59c0*/  LDG.E.LTC128B R177, desc[UR36][R10.64+0xc4] ;  /* 0x0000c4240ab17981 */ /* 0x000164000c1e1920 */
.L_x_211:
[----:B------:R-:W-:Y:S05]  /*59d0*/  BSYNC B1 ;  /* 0x0000000000017941 */ /* 0x000fea0003800000 */
.L_x_210:
[----:B-----5:R-:W-:Y:S01]  /*59e0*/  FMUL R12, R177, R156 ;  /* 0x0000009cb10c7220 */ /* 0x020fe20000400000 */
[----:B------:R-:W-:Y:S01]  /*59f0*/  ISETP.GT.AND P3, PT, R0, 0x38, P0 ;  /* 0x000000380000780c */ /* 0x000fe20000764270 */
[----:B------:R-:W-:Y:S02]  /*5a00*/  BSSY B1, `(.L_x_212) ;  /* 0x0000005000017945 */ /* 0x000fe40003800000 */
[----:B------:R-:W-:-:S05]  /*5a10*/  FFMA R51, R51, R155, R12 ;  /* 0x0000009b33337223 */ /* 0x000fca000000000c */
[----:B------:R0:W-:Y:S05]  /*5a20*/  @P2 STG.E desc[UR36][R8.64+0xc4], R51 ;  /* 0x0000c43308002986 */ /* 0x0001ea000c101924 */
[----:B------:R-:W-:Y:S05]  /*5a30*/  @!P3 BRA `(.L_x_213) ;  /* 0x000000000004b947 */ /* 0x000fea0003800000 */
[----:B------:R0:W5:Y:S02]  /*5a40*/  LDG.E.LTC128B R177, desc[UR36][R4.64+0xe0] ;  /* 0x0000e02404b17981 */ /* 0x000164000c1e1920 */
.L_x_213:
[----:B------:R-:W-:Y:S05]  /*5a50*/  BSYNC B1 ;  /* 0x0000000000017941 */ /* 0x000fea0003800000 */
.L_x_212:
[----:B0----5:R-:W-:Y:S01]  /*5a60*/  FMUL R3, R177, R156 ;  /* 0x0000009cb1037220 */ /* 0x021fe20000400000 */
[----:B------:R-:W-:Y:S01]  /*5a70*/  ISETP.GT.AND P2, PT, R0, 0x39, P0 ;  /* 0x000000390000780c */ /* 0x000fe20000744270 */
[----:B------:R-:W-:Y:S02]  /*5a80*/  BSSY B1, `(.L_x_214) ;  /* 0x0000005000017945 */ /* 0x000fe40003800000 */
[----:B------:R-:W-:-:S05]  /*5a90*/  FFMA R3, R52, R155, R3 ;  /* 0x0000009b34037223 */ /* 0x000fca0000000003 */
[----:B------:R0:W-:Y:S05]  /*5aa0*/  @P3 STG.E desc[UR36][R6.64+0xe0], R3 ;  /* 0x0000e00306003986 */ /* 0x0001ea000c101924 */
[----:B------:R-:W-:Y:S05]  /*5ab0*/  @!P2 BRA `(.L_x_215) ;  /* 0x000000000004a947 */ /* 0x000fea0003800000 */
[----:B------:R0:W5:Y:S02]  /*5ac0*/  LDG.E.LTC128B R177, desc[UR36][R4.64+0xe4] ;  /* 0x0000e42404b17981 */ /* 0x000164000c1e1920 */
.L_x_215:
[----:B------:R-:W-:Y:S05]  /*5ad0*/  BSYNC B1 ;  /* 0x0000000000017941 */ /* 0x000fea0003800000 */
.L_x_214:
[----:B-----5:R-:W-:Y:S01]  /*5ae0*/  FMUL R12, R177, R156 ;  /* 0x0000009cb10c7220 */ /* 0x020fe20000400000 */
[----:B------:R-:W-:Y:S01]  /*5af0*/  ISETP.GT.AND P3, PT, R0, 0x38, P1 ;  /* 0x000000380000780c */ /* 0x000fe20000f64270 */
[----:B------:R-:W-:Y:S02]  /*5b00*/  BSSY B1, `(.L_x_216) ;  /* 0x0000005000017945 */ /* 0x000fe40003800000 */
[----:B------:R-:W-:-:S05]  /*5b10*/  FFMA R53, R53, R155, R12 ;  /* 0x0000009b35357223 */ /* 0x000fca000000000c */
[----:B------:R0:W-:Y:S05]  /*5b20*/  @P2 STG.E desc[UR36][R6.64+0xe4], R53 ;  /* 0x0000e43506002986 */ /* 0x0001ea000c101924 */
[----:B------:R-:W-:Y:S05]  /*5b30*/  @!P3 BRA `(.L_x_217) ;  /* 0x000000000004b947 */ /* 0x000fea0003800000 */
[----:B------:R0:W5:Y:S02]  /*5b40*/  LDG.E.LTC128B R177, desc[UR36][R10.64+0xe0] ;  /* 0x0000e0240ab17981 */ /* 0x000164000c1e1920 */
.L_x_217:
[----:B------:R-:W-:Y:S05]  /*5b50*/  BSYNC B1 ;  /* 0x0000000000017941 */ /* 0x000fea0003800000 */
.L_x_216:
[----:B0----5:R-:W-:Y:S01]  /*5b60*/  FMUL R3, R177, R156 ;  /* 0x0000009cb1037220 */ /* 0x021fe20000400000 */
[----:B------:R-:W-:Y:S01]  /*5b70*/  ISETP.GT.AND P2, PT, R0, 0x39, P1 ;  /* 0x000000390000780c */ /* 0x000fe20000f44270 */
[----:B------:R-:W-:Y:S02]  /*5b80*/  BSSY B1, `(.L_x_218) ;  /* 0x0000005000017945 */ /* 0x000fe40003800000 */
[----:B------:R-:W-:-:S05]  /*5b90*/  FFMA R3, R54, R155, R3 ;  /* 0x0000009b36037223 */ /* 0x000fca0000000003 */
[----:B------:R0:W-:Y:S05]  /*5ba0*/  @P3 STG.E desc[UR36][R8.64+0xe0], R3 ;  /* 0x0000e00308003986 */ /* 0x0001ea000c101924 */
[----:B------:R-:W-:Y:S05]  /*5bb0*/  @!P2 BRA `(.L_x_219) ;  /* 0x000000000004a947 */ /* 0x000fea0003800000 */
[----:B------:R0:W5:Y:S02]  /*5bc0*/  LDG.E.LTC128B R177, desc[UR36][R10.64+0xe4] ;  /* 0x0000e4240ab17981 */ /* 0x000164000c1e1920 */
.L_x_219:
[----:B------:R-:W-:Y:S05]  /*5bd0*/  BSYNC B1 ;  /* 0x0000000000017941 */ /* 0x000fea0003800000 */
.L_x_218:
[----:B-----5:R-:W-:Y:S01]  /*5be0*/  FMUL R12, R177, R156 ;  /* 0x0000009cb10c7220 */ /* 0x020fe20000400000 */
[----:B------:R-:W-:Y:S01]  /*5bf0*/  ISETP.GT.AND P3, PT, R0, 0x40, P0 ;  /* 0x000000400000780c */ /* 0x000fe20000764270 */
[----:B------:R-:W-:Y:S02]  /*5c00*/  BSSY B1, `(.L_x_220) ;  /* 0x0000005000017945 */ /* 0x000fe40003800000 */
[----:B------:R-:W-:-:S05]  /*5c10*/  FFMA R55, R55, R155, R12 ;  /* 0x0000009b37377223 */ /* 0x000fca000000000c */
[----:B------:R0:W-:Y:S05]  /*5c20*/  @P2 STG.E desc[UR36][R8.64+0xe4], R55 ;  /* 0x0000e43708002986 */ /* 0x0001ea000c101924 */
[----:B------:R-:W-:Y:S05]  /*5c30*/  @!P3 BRA `(.L_x_221) ;  /* 0x000000000004b947 */ /* 0x000fea0003800000 */
[----:B------:R0:W5:Y:S02]  /*5c40*/  LDG.E.LTC128B R177, desc[UR36][R4.64+0x100] ;  /* 0x0001002404b17981 */ /* 0x000164000c1e1920 */
.L_x_221:
[----:B------:R-:W-:Y:S05]  /*5c50*/  BSYNC B1 ;  /* 0x0000000000017941 */ /* 0x000fea0003800000 */
.L_x_220:
[----:B0----5:R-:W-:Y:S01]  /*5c60*/  FMUL R3, R177, R156 ;  /* 0x0000009cb1037220 */ /* 0x021fe20000400000 */
[----:B------:R-:W-:Y:S01]  /*5c70*/  ISETP.GT.AND P2, PT, R0, 0x41, P0 ;  /* 0x000000410000780c */ /* 0x000fe20000744270 */
[----:B------:R-:W-:Y:S02]  /*5c80*/  BSSY B1, `(.L_x_222) ;  /* 0x0000005000017945 */ /* 0x000fe40003800000 */
[----:B------:R-:W-:-:S05]  /*5c90*/  FFMA R3, R56, R155, R3 ;  /* 0x0000009b38037223 */ /* 0x000fca0000000003 */
[----:B------:R0:W-:Y:S05]  /*5ca0*/  @P3 STG.E desc[UR36][R6.64+0x100], R3 ;  /* 0x0001000306003986 */ /* 0x0001ea000c101924 */
[----:B------:R-:W-:Y:S05]  /*5cb0*/  @!P2 BRA `(.L_x_223) ;  /* 0x000000000004a947 */ /* 0x000fea0003800000 */
[----:B------:R0:W5:Y:S02]  /*5cc0*/  LDG.E.LTC128B R177, desc[UR36][R4.64+0x104] ;  /* 0x0001042404b17981 */ /* 0x000164000c1e1920 */
.L_x_223:
[----:B------:R-:W-:Y:S05]  /*5cd0*/  BSYNC B1 ;  /* 0x0000000000017941 */ /* 0x000fea0003800000 */
.L_x_222:
[----:B-----5:R-:W-:Y:S01]  /*5ce0*/  FMUL R12, R177, R156 ;  /* 0x0000009cb10c7220 */ /* 0x020fe20000400000 */
[----:B------:R-:W-:Y:S01]  /*5cf0*/  ISETP.GT.AND P3, PT, R0, 0x40, P1 ;  /* 0x000000400000780c */ /* 0x000fe20000f64270 */
[----:B------:R-:W-:Y:S02]  /*5d00*/  BSSY B1, `(.L_x_224) ;  /* 0x0000005000017945 */ /* 0x000fe40003800000 */
[----:B------:R-:W-:-:S05]  /*5d10*/  FFMA R57, R57, R155, R12 ;  /* 0x0000009b39397223 */ /* 0x000fca000000000c */
[----:B------:R0:W-:Y:S05]  /*5d20*/  @P2 STG.E desc[UR36][R6.64+0x104], R57 ;  /* 0x0001043906002986 */ /* 0x0001ea000c101924 */
[----:B------:R-:W-:Y:S05]  /*5d30*/  @!P3 BRA `(.L_x_225) ;  /* 0x000000000004b947 */ /* 0x000fea0003800000 */
[----:B------:R0:W5:Y:S02]  /*5d40*/  LDG.E.LTC128B R177, desc[UR36][R10.64+0x100] ;  /* 0x000100240ab17981 */ /* 0x000164000c1e1920 */
.L_x_225:
[----:B------:R-:W-:Y:S05]  /*5d50*/  BSYNC B1 ;  /* 0x0000000000017941 */ /* 0x000fea0003800000 */
.L_x_224:
[----:B0----5:R-:W-:Y:S01]  /*5d60*/  FMUL R3, R177, R156 ;  /* 0x0000009cb1037220 */ /* 0x021fe20000400000 */
[----:B------:R-:W-:Y:S01]  /*5d70*/  ISETP.GT.AND P2, PT, R0, 0x41, P1 ;  /* 0x000000410000780c */ /* 0x000fe20000f44270 */
[----:B------:R-:W-:Y:S02]  /*5d80*/  BSSY B1, `(.L_x_226) ;  /* 0x0000005000017945 */ /* 0x000fe40003800000 */
[----:B------:R-:W-:-:S05]  /*5d90*/  FFMA R3, R58, R155, R3 ;  /* 0x0000009b3a037223 */ /* 0x000fca0000000003 */
[----:B------:R0:W-:Y:S05]  /*5da0*/  @P3 STG.E desc[UR36][R8.64+0x100], R3 ;  /* 0x0001000308003986 */ /* 0x0001ea000c101924 */
[----:B------:R-:W-:Y:S05]  /*5db0*/  @!P2 BRA `(.L_x_227) ;  /* 0x000000000004a947 */ /* 0x000fea0003800000 */
[----:B------:R0:W5:Y:S02]  /*5dc0*/  LDG.E.LTC128B R177, desc[UR36][R10.64+0x104] ;  /* 0x000104240ab17981 */ /* 0x000164000c1e1920 */
.L_x_227:
[----:B------:R-:W-:Y:S05]  /*5dd0*/  BSYNC B1 ;  /* 0x0000000000017941 */ /* 0x000fea0003800000 */
.L_x_226:
[----:B-----5:R-:W-:Y:S01]  /*5de0*/  FMUL R12, R177, R156 ;  /* 0x0000009cb10c7220 */ /* 0x020fe20000400000 */
[----:B------:R-:W-:Y:S01]  /*5df0*/  ISETP.GT.AND P3, PT, R0, 0x48, P0 ;  /* 0x000000480000780c */ /* 0x000fe20000764270 */
[----:B------:R-:W-:Y:S02]  /*5e00*/  BSSY B1, `(.L_x_228) ;  /* 0x0000005000017945 */ /* 0x000fe40003800000 */
[----:B------:R-:W-:-:S05]  /*5e10*/  FFMA R59, R59, R155, R12 ;  /* 0x0000009b3b3b7223 */ /* 0x000fca000000000c */
[----:B------:R0:W-:Y:S05]  /*5e20*/  @P2 STG.E desc[UR36][R8.64+0x104], R59 ;  /* 0x0001043b08002986 */ /* 0x0001ea000c101924 */
[----:B------:R-:W-:Y:S05]  /*5e30*/  @!P3 BRA `(.L_x_229) ;  /* 0x000000000004b947 */ /* 0x000fea0003800000 */
[----:B------:R0:W5:Y:S02]  /*5e40*/  LDG.E.LTC128B R177, desc[UR36][R4.64+0x120] ;  /* 0x0001202404b17981 */ /* 0x000164000c1e1920 */
.L_x_229:
[----:B------:R-:W-:Y:S05]  /*5e50*/  BSYNC B1 ;  /* 0x0000000000017941 */ /* 0x000fea0003800000 */
.L_x_228:
[----:B0----5:R-:W-:Y:S01]  /*5e60*/  FMUL R3, R177, R156 ;  /* 0x0000009cb1037220 */ /* 0x021fe20000400000 */
[----:B------:R-:W-:Y:S01]  /*5e70*/  ISETP.GT.AND P2, PT, R0, 0x49, P0 ;  /* 0x000000490000780c */ /* 0x000fe20000744270 */
[----:B------:R-:W-:Y:S02]  /*5e80*/  BSSY B1, `(.L_x_230) ;  /* 0x0000005000017945 */ /* 0x000fe40003800000 */
[----:B------:R-:W-:-:S05]  /*5e90*/  FFMA R3, R60, R155, R3 ;  /* 0x0000009b3c037223 */ /* 0x000fca0000000003 */
[----:B------:R0:W-:Y:S05]  /*5ea0*/  @P3 STG.E desc[UR36][R6.64+0x120], R3 ;  /* 0x0001200306003986 */ /* 0x0001ea000c101924 */
[----:B------:R-:W-:Y:S05]  /*5eb0*/  @!P2 BRA `(.L_x_231) ;  /* 0x000000000004a947 */ /* 0x000fea0003800000 */
[----:B------:R0:W5:Y:S02]  /*5ec0*/  LDG.E.LTC128B R177, desc[UR36][R4.64+0x124] ;  /* 0x0001242404b17981 */ /* 0x000164000c1e1920 */
.L_x_231:
[----:B------:R-:W-:Y:S05]  /*5ed0*/  BSYNC B1 ;  /* 0x0000000000017941 */ /* 0x000fea0003800000 */
.L_x_230:
[----:B-----5:R-:W-:Y:S01]  /*5ee0*/  FMUL R12, R177, R156 ;  /* 0x0000009cb10c7220 */ /* 0x020fe20000400000 */
[----:B------:R-:W-:Y:S01]  /*5ef0*/  ISETP.GT.AND P3, PT, R0, 0x48, P1 ;  /* 0x000000480000780c */ /* 0x000fe20000f64270 */
[----:B------:R-:W-:Y:S02]  /*5f00*/  BSSY B1, `(.L_x_232) ;  /* 0x0000005000017945 */ /* 0x000fe40003800000 */
[----:B------:R-:W-:-:S05]  /*5f10*/  FFMA R61, R61, R155, R12 ;  /* 0x0000009b3d3d7223 */ /* 0x000fca000000000c */
[----:B------:R0:W-:Y:S05]  /*5f20*/  @P2 STG.E desc[UR36][R6.64+0x124], R61 ;  /* 0x0001243d06002986 */ /* 0x0001ea000c101924 */
[----:B------:R-:W-:Y:S05]  /*5f30*/  @!P3 BRA `(.L_x_233) ;  /* 0x000000000004b947 */ /* 0x000fea0003800000 */
[----:B------:R0:W5:Y:S02]  /*5f40*/  LDG.E.LTC128B R177, desc[UR36][R10.64+0x120] ;  /* 0x000120240ab17981 */ /* 0x000164000c1e1920 */
.L_x_233:
[----:B------:R-:W-:Y:S05]  /*5f50*/  BSYNC B1 ;  /* 0x0000000000017941 */ /* 0x000fea0003800000 */
.L_x_232:
[----:B0----5:R-:W-:Y:S01]  /*5f60*/  FMUL R3, R177, R156 ;  /* 0x0000009cb1037220 */ /* 0x021fe20000400000 */
[----:B------:R-:W-:Y:S01]  /*5f70*/  ISETP.GT.AND P2, PT, R0, 0x49, P1 ;  /* 0x000000490000780c */ /* 0x000fe20000f44270 */
[----:B------:R-:W-:Y:S02]  /*5f80*/  BSSY B1, `(.L_x_234) ;  /* 0x0000005000017945 */ /* 0x000fe40003800000 */
[----:B------:R-:W-:-:S05]  /*5f90*/  FFMA R3, R62, R155, R3 ;  /* 0x0000009b3e037223 */ /* 0x000fca0000000003 */
[----:B------:R0:W-:Y:S05]  /*5fa0*/  @P3 STG.E desc[UR36][R8.64+0x120], R3 ;  /* 0x0001200308003986 */ /* 0x0001ea000c101924 */
[----:B------:R-:W-:Y:S05]  /*5fb0*/  @!P2 BRA `(.L_x_235) ;  /* 0x000000000004a947 */ /* 0x000fea0003800000 */
[----:B------:R0:W5:Y:S02]  /*5fc0*/  LDG.E.LTC128B R177, desc[UR36][R10.64+0x124] ;  /* 0x000124240ab17981 */ /* 0x000164000c1e1920 */
.L_x_235:
[----:B------:R-:W-:Y:S05]  /*5fd0*/  BSYNC B1 ;  /* 0x0000000000017941 */ /* 0x000fea0003800000 */
.L_x_234:
[----:B-----5:R-:W-:Y:S01]  /*5fe0*/  FMUL R12, R177, R156 ;  /* 0x0000009cb10c7220 */ /* 0x020fe20000400000 */
[----:B------:R-:W-:Y:S01]  /*5ff0*/  ISETP.GT.AND P3, PT, R0, 0x50, P0 ;  /* 0x000000500000780c */ /* 0x000fe20000764270 */
[----:B------:R-:W-:Y:S02]  /*6000*/  BSSY B1, `(.L_x_236) ;  /* 0x0000005000017945 */ /* 0x000fe40003800000 */
[----:B------:R-:W-:-:S05]  /*6010*/  FFMA R63, R63, R155, R12 ;  /* 0x0000009b3f3f7223 */ /* 0x000fca000000000c */
[----:B------:R0:W-:Y:S05]  /*6020*/  @P2 STG.E desc[UR36][R8.64+0x124], R63 ;  /* 0x0001243f08002986 */ /* 0x0001ea000c101924 */
[----:B------:R-:W-:Y:S05]  /*6030*/  @!P3 BRA `(.L_x_237) ;  /* 0x000000000004b947 */ /* 0x000fea0003800000 */
[----:B------:R0:W5:Y:S02]  /*6040*/  LDG.E.LTC128B R177, desc[UR36][R4.64+0x140] ;  /* 0x0001402404b17981 */ /* 0x000164000c1e1920 */
.L_x_237:
[----:B------:R-:W-:Y:S05]  /*6050*/  BSYNC B1 ;  /* 0x0000000000017941 */ /* 0x000fea0003800000 */
.L_x_236:
[----:B0----5:R-:W-:Y:S01]  /*6060*/  FMUL R3, R177, R156 ;  /* 0x0000009cb1037220 */ /* 0x021fe20000400000 */
[----:B------:R-:W-:Y:S01]  /*6070*/  ISETP.GT.AND P2, PT, R0, 0x51, P0 ;  /* 0x000000510000780c */ /* 0x000fe20000744270 */
[----:B------:R-:W-:Y:S02]  /*6080*/  BSSY B1, `(.L_x_238) ;  /* 0x0000005000017945 */ /* 0x000fe40003800000 */
[----:B------:R-:W-:-:S05]  /*6090*/  FFMA R3, R64, R155, R3 ;  /* 0x0000009b40037223 */ /* 0x000fca0000000003 */
[----:B------:R0:W-:Y:S05]  /*60a0*/  @P3 STG.E desc[UR36][R6.64+0x140], R3 ;  /* 0x0001400306003986 */ /* 0x0001ea000c101924 */
[----:B------:R-:W-:Y:S05]  /*60b0*/  @!P2 BRA `(.L_x_239) ;  /* 0x000000000004a947 */ /* 0x000fea0003800000 */
[----:B------:R0:W5:Y:S02]  /*60c0*/  LDG.E.LTC128B R177, desc[UR36][R4.64+0x144] ;  /* 0x0001442404b17981 */ /* 0x000164000c1e1920 */
.L_x_239:
[----:B------:R-:W-:Y:S05]  /*60d0*/  BSYNC B1 ;  /* 0x0000000000017941 */ /* 0x000fea0003800000 */
.L_x_238:
[----:B-----5:R-:W-:Y:S01]  /*60e0*/  FMUL R12, R177, R156 ;  /* 0x0000009cb10c7220 */ /* 0x020fe20000400000 */
[----:B------:R-:W-:Y:S01]  /*60f0*/  ISETP.GT.AND P3, PT, R0, 0x50, P1 ;  /* 0x000000500000780c */ /* 0x000fe20000f64270 */
[----:B------:R-:W-:Y:S02]  /*6100*/  BSSY B1, `(.L_x_240) ;  /* 0x0000005000017945 */ /* 0x000fe40003800000 */
[----:B------:R-:W-:-:S05]  /*6110*/  FFMA R65, R65, R155, R12 ;  /* 0x0000009b41417223 */ /* 0x000fca000000000c */
[----:B------:R0:W-:Y:S05]  /*6120*/  @P2 STG.E desc[UR36][R6.64+0x144], R65 ;  /* 0x0001444106002986 */ /* 0x0001ea000c101924 */
[----:B------:R-:W-:Y:S05]  /*6130*/  @!P3 BRA `(.L_x_241) ;  /* 0x000000000004b947 */ /* 0x000fea0003800000 */
[----:B------:R0:W5:Y:S02]  /*6140*/  LDG.E.LTC128B R177, desc[UR36][R10.64+0x140] ;  /* 0x000140240ab17981 */ /* 0x000164000c1e1920 */
.L_x_241:
[----:B------:R-:W-:Y:S05]  /*6150*/  BSYNC B1 ;  /* 0x0000000000017941 */ /* 0x000fea0003800000 */
.L_x_240:
[----:B0----5:R-:W-:Y:S01]  /*6160*/  FMUL R3, R177, R156 ;  /* 0x0000009cb1037220 */ /* 0x021fe20000400000 */
[----:B------:R-:W-:Y:S01]  /*6170*/  ISETP.GT.AND P2, PT, R0, 0x51, P1 ;  /* 0x000000510000780c */ /* 0x000fe20000f44270 */
[----:B------:R-:W-:Y:S02]  /*6180*/  BSSY B1, `(.L_x_242) ;  /* 0x0000005000017945 */ /* 0x000fe40003800000 */
[----:B------:R-:W-:-:S05]  /*6190*/  FFMA R3, R66, R155, R3 ;  /* 0x0000009b42037223 */ /* 0x000fca0000000003 */
[----:B------:R0:W-:Y:S05]  /*61a0*/  @P3 STG.E desc[UR36][R8.64+0x140], R3 ;  /* 0x0001400308003986 */ /* 0x0001ea000c101924 */
[----:B------:R-:W-:Y:S05]  /*61b0*/  @!P2 BRA `(.L_x_243) ;  /* 0x000000000004a947 */ /* 0x000fea0003800000 */
[----:B------:R0:W5:Y:S02]  /*61c0*/  LDG.E.LTC128B R177, desc[UR36][R10.64+0x144] ;  /* 0x000144240ab17981 */ /* 0x000164000c1e1920 */
.L_x_243:
[----:B------:R-:W-:Y:S05]  /*61d0*/  BSYNC B1 ;  /* 0x0000000000017941 */ /* 0x000fea0003800000 */
.L_x_242:
[----:B-----5:R-:W-:Y:S01]  /*61e0*/  FMUL R12, R177, R156 ;  /* 0x0000009cb10c7220 */ /* 0x020fe20000400000 */
[----:B------:R-:W-:Y:S01]  /*61f0*/  ISETP.GT.AND P3, PT, R0, 0x58, P0 ;  /* 0x000000580000780c */ /* 0x000fe20000764270 */
[----:B------:R-:W-:Y:S02]  /*6200*/  BSSY B1, `(.L_x_244) ;  /* 0x0000005000017945 */ /* 0x000fe40003800000 */
[----:B------:R-:W-:-:S05]  /*6210*/  FFMA R67, R67, R155, R12 ;  /* 0x0000009b43437223 */ /* 0x000fca000000000c */
[----:B------:R0:W-:Y:S05]  /*6220*/  @P2 STG.E desc[UR36][R8.64+0x144], R67 ;  /* 0x0001444308002986 */ /* 0x0001ea000c101924 */
[----:B------:R-:W-:Y:S05]  /*6230*/  @!P3 BRA `(.L_x_245) ;  /* 0x000000000004b947 */ /* 0x000fea0003800000 */
[----:B------:R0:W5:Y:S02]  /*6240*/  LDG.E.LTC128B R177, desc[UR36][R4.64+0x160] ;  /* 0x0001602404b17981 */ /* 0x000164000c1e1920 */
.L_x_245:
[----:B------:R-:W-:Y:S05]  /*6250*/  BSYNC B1 ;  /* 0x0000000000017941 */ /* 0x000fea0003800000 */
.L_x_244:
[----:B0----5:R-:W-:Y:S01]  /*6260*/  FMUL R3, R177, R156 ;  /* 0x0000009cb1037220 */ /* 0x021fe20000400000 */
[----:B------:R-:W-:Y:S01]  /*6270*/  ISETP.GT.AND P2, PT, R0, 0x59, P0 ;  /* 0x000000590000780c */ /* 0x000fe20000744270 */
[----:B------:R-:W-:Y:S02]  /*6280*/  BSSY B1, `(.L_x_246) ;  /* 0x0000005000017945 */ /* 0x000fe40003800000 */
[----:B------:R-:W-:-:S05]  /*6290*/  FFMA R3, R68, R155, R3 ;  /* 0x0000009b44037223 */ /* 0x000fca0000000003 */
[----:B------:R0:W-:Y:S05]  /*62a0*/  @P3 STG.E desc[UR36][R6.64+0x160], R3 ;  /* 0x0001600306003986 */ /* 0x0001ea000c101924 */
[----:B------:R-:W-:Y:S05]  /*62b0*/  @!P2 BRA `(.L_x_247) ;  /* 0x000000000004a947 */ /* 0x000fea0003800000 */
[----:B------:R0:W5:Y:S02]  /*62c0*/  LDG.E.LTC128B R177, desc[UR36][R4.64+0x164] ;  /* 0x0001642404b17981 */ /* 0x000164000c1e1920 */
.L_x_247:
[----:B------:R-:W-:Y:S05]  /*62d0*/  BSYNC B1 ;  /* 0x0000000000017941 */ /* 0x000fea0003800000 */
.L_x_246:
[----:B-----5:R-:W-:Y:S01]  /*62e0*/  FMUL R12, R177, R156 ;  /* 0x0000009cb10c7220 */ /* 0x020fe20000400000 */
[----:B------:R-:W-:Y:S01]  /*62f0*/  ISETP.GT.AND P3, PT, R0, 0x58, P1 ;  /* 0x000000580000780c */ /* 0x000fe20000f64270 */
[----:B------:R-:W-:Y:S02]  /*6300*/  BSSY B1, `(.L_x_248) ;  /* 0x0000005000017945 */ /* 0x000fe40003800000 */
[----:B------:R-:W-:-:S05]  /*6310*/  FFMA R69, R69, R155, R12 ;  /* 0x0000009b45457223 */ /* 0x000fca000000000c */
[----:B------:R0:W-:Y:S05]  /*6320*/  @P2 STG.E desc[UR36][R6.64+0x164], R69 ;  /* 0x0001644506002986 */ /* 0x0001ea000c101924 */
[----:B------:R-:W-:Y:S05]  /*6330*/  @!P3 BRA `(.L_x_249) ;  /* 0x000000000004b947 */ /* 0x000fea0003800000 */
[----:B------:R0:W5:Y:S02]  /*6340*/  LDG.E.LTC128B R177, desc[UR36][R10.64+0x160] ;  /* 0x000160240ab17981 */ /* 0x000164000c1e1920 */
.L_x_249:
[----:B------:R-:W-:Y:S05]  /*6350*/  BSYNC B1 ;  /* 0x0000000000017941 */ /* 0x000fea0003800000 */
.L_x_248:
[----:B0----5:R-:W-:Y:S01]  /*6360*/  FMUL R3, R177, R156 ;  /* 0x0000009cb1037220 */ /* 0x021fe20000400000 */
[----:B------:R-:W-:Y:S01]  /*6370*/  ISETP.GT.AND P2, PT, R0, 0x59, P1 ;  /* 0x000000590000780c */ /* 0x000fe20000f44270 */
[----:B------:R-:W-:Y:S02]  /*6380*/  BSSY B1, `(.L_x_250) ;  /* 0x0000005000017945 */ /* 0x000fe40003800000 */
[----:B------:R-:W-:-:S05]  /*6390*/  FFMA R3, R70, R155, R3 ;  /* 0x0000009b46037223 */ /* 0x000fca0000000003 */
[----:B------:R0:W-:Y:S05]  /*63a0*/  @P3 STG.E desc[UR36][R8.64+0x160], R3 ;  /* 0x0001600308003986 */ /* 0x0001ea000c101924 */
[----:B------:R-:W-:Y:S05]  /*63b0*/  @!P2 BRA `(.L_x_251) ;  /* 0x000000000004a947 */ /* 0x000fea0003800000 */
[----:B------:R0:W5:Y:S02]  /*63c0*/  LDG.E.LTC128B R177, desc[UR36][R10.64+0x164] ;  /* 0x000164240ab17981 */ /* 0x000164000c1e1920 */
.L_x_251:
[----:B------:R-:W-:Y:S05]  /*63d0*/  BSYNC B1 ;  /* 0x0000000000017941 */ /* 0x000fea0003800000 */
.L_x_250:
[----:B-----5:R-:W-:Y:S01]  /*63e0*/  FMUL R12, R177, R156 ;  /* 0x0000009cb10c7220 */ /* 0x020fe20000400000 */
[----:B------:R-:W-:Y:S01]  /*63f0*/  ISETP.GT.AND P3, PT, R0, 0x60, P0 ;  /* 0x000000600000780c */ /* 0x000fe20000764270 */
[----:B------:R-:W-:Y:S02]  /*6400*/  BSSY B1, `(.L_x_252) ;  /* 0x0000005000017945 */ /* 0x000fe40003800000 */
[----:B------:R-:W-:-:S05]  /*6410*/  FFMA R71, R71, R155, R12 ;  /* 0x0000009b47477223 */ /* 0x000fca000000000c */
[----:B------:R0:W-:Y:S05]  /*6420*/  @P2 STG.E desc[UR36][R8.64+0x164], R71 ;  /* 0x0001644708002986 */ /* 0x0001ea000c101924 */
[----:B------:R-:W-:Y:S05]  /*6430*/  @!P3 BRA `(.L_x_253) ;  /* 0x000000000004b947 */ /* 0x000fea0003800000 */
[----:B------:R0:W5:Y:S02]  /*6440*/  LDG.E.LTC128B R177, desc[UR36][R4.64+0x180] ;  /* 0x0001802404b17981 */ /* 0x000164000c1e1920 */
.L_x_253:
[----:B------:R-:W-:Y:S05]  /*6450*/  BSYNC B1 ;  /* 0x0000000000017941 */ /* 0x000fea0003800000 */
.L_x_252:
[----:B0----5:R-:W-:Y:S01]  /*6460*/  FMUL R3, R177, R156 ;  /* 0x0000009cb1037220 */ /* 0x021fe20000400000 */
[----:B------:R-:W-:Y:S01]  /*6470*/  ISETP.GT.AND P2, PT, R0, 0x61, P0 ;  /* 0x000000610000780c */ /* 0x000fe20000744270 */
[----:B------:R-:W-:Y:S02]  /*6480*/  BSSY B1, `(.L_x_254) ;  /* 0x0000005000017945 */ /* 0x000fe40003800000 */
[----:B------:R-:W-:-:S05]  /*6490*/  FFMA R3, R72, R155, R3 ;  /* 0x0000009b48037223 */ /* 0x000fca0000000003 */
[----:B------:R0:W-:Y:S05]  /*64a0*/  @P3 STG.E desc[UR36][R6.64+0x180], R3 ;  /* 0x0001800306003986 */ /* 0x0001ea000c101924 */
[----:B------:R-:W-:Y:S05]  /*64b0*/  @!P2 BRA `(.L_x_255) ;  /* 0x000000000004a947 */ /* 0x000fea0003800000 */
[----:B------:R0:W5:Y:S02]  /*64c0*/  LDG.E.LTC128B R177, desc[UR36][R4.64+0x184] ;  /* 0x0001842404b17981 */ /* 0x000164000c1e1920 */
.L_x_255:
[----:B------:R-:W-:Y:S05]  /*64d0*/  BSYNC B1 ;  /* 0x0000000000017941 */ /* 0x000fea0003800000 */
.L_x_254:
[----:B-----5:R-:W-:Y:S01]  /*64e0*/  FMUL R12, R177, R156 ;  /* 0x0000009cb10c7220 */ /* 0x020fe20000400000 */
[----:B------:R-:W-:Y:S01]  /*64f0*/  ISETP.GT.AND P3, PT, R0, 0x60, P1 ;  /* 0x000000600000780c */ /* 0x000fe20000f64270 */
[----:B------:R-:W-:Y:S02]  /*6500*/  BSSY B1, `(.L_x_256) ;  /* 0x0000005000017945 */ /* 0x000fe40003800000 */
[----:B------:R-:W-:-:S05]  /*6510*/  FFMA R73, R73, R155, R12 ;  /* 0x0000009b49497223 */ /* 0x000fca000000000c */
[----:B------:R0:W-:Y:S05]  /*6520*/  @P2 STG.E desc[UR36][R6.64+0x184], R73 ;  /* 0x0001844906002986 */ /* 0x0001ea000c101924 */
[----:B------:R-:W-:Y:S05]  /*6530*/  @!P3 BRA `(.L_x_257) ;  /* 0x000000000004b947 */ /* 0x000fea0003800000 */
[----:B------:R0:W5:Y:S02]  /*6540*/  LDG.E.LTC128B R177, desc[UR36][R10.64+0x180] ;  /* 0x000180240ab17981 */ /* 0x000164000c1e1920 */
.L_x_257:
[----:B------:R-:W-:Y:S05]  /*6550*/  BSYNC B1 ;  /* 0x0000000000017941 */ /* 0x000fea0003800000 */
.L_x_256:
[----:B0----5:R-:W-:Y:S01]  /*6560*/  FMUL R3, R177, R156 ;  /* 0x0000009cb1037220 */ /* 0x021fe20000400000 */
[----:B------:R-:W-:Y:S01]  /*6570*/  ISETP.GT.AND P2, PT, R0, 0x61, P1 ;  /* 0x000000610000780c */ /* 0x000fe20000f44270 */
[----:B------:R-:W-:Y:S02]  /*6580*/  BSSY B1, `(.L_x_258) ;  /* 0x0000005000017945 */ /* 0x000fe40003800000 */
[----:B------:R-:W-:-:S05]  /*6590*/  FFMA R3, R74, R155, R3 ;  /* 0x0000009b4a037223 */ /* 0x000fca0000000003 */
[----:B------:R0:W-:Y:S05]  /*65a0*/  @P3 STG.E desc[UR36][R8.64+0x180], R3 ;  /* 0x0001800308003986 */ /* 0x0001ea000c101924 */
[----:B------:R-:W-:Y:S05]  /*65b0*/  @!P2 BRA `(.L_x_259) ;  /* 0x000000000004a947 */ /* 0x000fea0003800000 */
[----:B------:R0:W5:Y:S02]  /*65c0*/  LDG.E.LTC128B R177, desc[UR36][R10.64+0x184] ;  /* 0x000184240ab17981 */ /* 0x000164000c1e1920 */
.L_x_259:
[----:B------:R-:W-:Y:S05]  /*65d0*/  BSYNC B1 ;  /* 0x0000000000017941 */ /* 0x000fea0003800000 */
.L_x_258:
[----:B-----5:R-:W-:Y:S01]  /*65e0*/  FMUL R12, R177, R156 ;  /* 0x0000009cb10c7220 */ /* 0x020fe20000400000 */
[----:B------:R-:W-:Y:S01]  /*65f0*/  ISETP.GT.AND P3, PT, R0, 0x68, P0 ;  /* 0x000000680000780c */ /* 0x000fe20000764270 */
[----:B------:R-:W-:Y:S02]  /*6600*/  BSSY B1, `(.L_x_260) ;  /* 0x0000005000017945 */ /* 0x000fe40003800000 */
[----:B------:R-:W-:-:S05]  /*6610*/  FFMA R75, R75, R155, R12 ;  /* 0x0000009b4b4b7223 */ /* 0x000fca000000000c */
[----:B------:R0:W-:Y:S05]  /*6620*/  @P2 STG.E desc[UR36][R8.64+0x184], R75 ;  /* 0x0001844b08002986 */ /* 0x0001ea000c101924 */
[----:B------:R-:W-:Y:S05]  /*6630*/  @!P3 BRA `(.L_x_261) ;  /* 0x000000000004b947 */ /* 0x000fea0003800000 */
[----:B------:R0:W5:Y:S02]  /*6640*/  LDG.E.LTC128B R177, desc[UR36][R4.64+0x1a0] ;  /* 0x0001a02404b17981 */ /* 0x000164000c1e1920 */
.L_x_261:
[----:B------:R-:W-:Y:S05]  /*6650*/  BSYNC B1 ;  /* 0x0000000000017941 */ /* 0x000fea0003800000 */
.L_x_260:
[----:B0----5:R-:W-:Y:S01]  /*6660*/  FMUL R3, R177, R156 ;  /* 0x0000009cb1037220 */ /* 0x021fe20000400000 */
[----:B------:R-:W-:Y:S01]  /*6670*/  ISETP.GT.AND P2, PT, R0, 0x69, P0 ;  /* 0x000000690000780c */ /* 0x000fe20000744270 */
[----:B------:R-:W-:Y:S02]  /*6680*/  BSSY B1, `(.L_x_262) ;  /* 0x0000005000017945 */ /* 0x000fe40003800000 */
[----:B------:R-:W-:-:S05]  /*6690*/  FFMA R3, R76, R155, R3 ;  /* 0x0000009b4c037223 */ /* 0x000fca0000000003 */
[----:B------:R0:W-:Y:S05]  /*66a0*/  @P3 STG.E desc[UR36][R6.64+0x1a0], R3 ;  /* 0x0001a00306003986 */ /* 0x0001ea000c101924 */
[----:B------:R-:W-:Y:S05]  /*66b0*/  @!P2 BRA `(.L_x_263) ;  /* 0x000000000004a947 */ /* 0x000fea0003800000 */
[----:B------:R0:W5:Y:S02]  /*66c0*/  LDG.E.LTC128B R177, desc[UR36][R4.64+0x1a4] ;  /* 0x0001a42404b17981 */ /* 0x000164000c1e1920 */
.L_x_263:
[----:B------:R-:W-:Y:S05]  /*66d0*/  BSYNC B1 ;  /* 0x0000000000017941 */ /* 0x000fea0003800000 */
.L_x_262:
[----:B-----5:R-:W-:Y:S01]  /*66e0*/  FMUL R12, R177, R156 ;  /* 0x0000009cb10c7220 */ /* 0x020fe20000400000 */
[----:B------:R-:W-:Y:S01]  /*66f0*/  ISETP.GT.AND P3, PT, R0, 0x68, P1 ;  /* 0x000000680000780c */ /* 0x000fe20000f64270 */
[----:B------:R-:W-:Y:S02]  /*6700*/  BSSY B1, `(.L_x_264) ;  /* 0x0000005000017945 */ /* 0x000fe40003800000 */
[----:B------:R-:W-:-:S05]  /*6710*/  FFMA R77, R77, R155, R12 ;  /* 0x0000009b4d4d7223 */ /* 0x000fca000000000c */
[----:B------:R0:W-:Y:S05]  /*6720*/  @P2 STG.E desc[UR36][R6.64+0x1a4], R77 ;  /* 0x0001a44d06002986 */ /* 0x0001ea000c101924 */
[----:B------:R-:W-:Y:S05]  /*6730*/  @!P3 BRA `(.L_x_265) ;  /* 0x000000000004b947 */ /* 0x000fea0003800000 */
[----:B------:R0:W5:Y:S02]  /*6740*/  LDG.E.LTC128B R177, desc[UR36][R10.64+0x1a0] ;  /* 0x0001a0240ab17981 */ /* 0x000164000c1e1920 */
.L_x_265:
[----:B------:R-:W-:Y:S05]  /*6750*/  BSYNC B1 ;  /* 0x0000000000017941 */ /* 0x000fea0003800000 */
.L_x_264:
[----:B0----5:R-:W-:Y:S01]  /*6760*/  FMUL R3, R177, R156 ;  /* 0x0000009cb1037220 */ /* 0x021fe20000400000 */
[----:B------:R-:W-:Y:S01]  /*6770*/  ISETP.GT.AND P2, PT, R0, 0x69, P1 ;  /* 0x000000690000780c */ /* 0x000fe20000f44270 */
[----:B------:R-:W-:Y:S02]  /*6780*/  BSSY B1, `(.L_x_266) ;  /* 0x0000005000017945 */ /* 0x000fe40003800000 */
[----:B------:R-:W-:-:S05]  /*6790*/  FFMA R3, R78, R155, R3 ;  /* 0x0000009b4e037223 */ /* 0x000fca0000000003 */
[----:B------:R0:W-:Y:S05]  /*67a0*/  @P3 STG.E desc[UR36][R8.64+0x1a0], R3 ;  /* 0x0001a00308003986 */ /* 0x0001ea000c101924 */
[----:B------:R-:W-:Y:S05]  /*67b0*/  @!P2 BRA `(.L_x_267) ;  /* 0x000000000004a947 */ /* 0x000fea0003800000 */
[----:B------:R0:W5:Y:S02]  /*67c0*/  LDG.E.LTC128B R177, desc[UR36][R10.64+0x1a4] ;  /* 0x0001a4240ab17981 */ /* 0x000164000c1e1920 */
.L_x_267:
[----:B------:R-:W-:Y:S05]  /*67d0*/  BSYNC B1 ;  /* 0x0000000000017941 */ /* 0x000fea0003800000 */
.L_x_266:
[----:B-----5:R-:W-:Y:S01]  /*67e0*/  FMUL R12, R177, R156 ;  /* 0x0000009cb10c7220 */ /* 0x020fe20000400000 */
[----:B------:R-:W-:Y:S01]  /*67f0*/  ISETP.GT.AND P3, PT, R0, 0x70, P0 ;  /* 0x000000700000780c */ /* 0x000fe20000764270 */
[----:B------:R-:W-:Y:S02]  /*6800*/  BSSY B1, `(.L_x_268) ;  /* 0x0000005000017945 */ /* 0x000fe40003800000 */
[----:B------:R-:W-:-:S05]  /*6810*/  FFMA R79, R79, R155, R12 ;  /* 0x0000009b4f4f7223 */ /* 0x000fca000000000c */
[----:B------:R0:W-:Y:S05]  /*6820*/  @P2 STG.E desc[UR36][R8.64+0x1a4], R79 ;  /* 0x0001a44f08002986 */ /* 0x0001ea000c101924 */
[----:B------:R-:W-:Y:S05]  /*6830*/  @!P3 BRA `(.L_x_269) ;  /* 0x000000000004b947 */ /* 0x000fea0003800000 */
[----:B------:R0:W5:Y:S02]  /*6840*/  LDG.E.LTC128B R177, desc[UR36][R4.64+0x1c0] ;  /* 0x0001c02404b17981 */ /* 0x000164000c1e1920 */
.L_x_269:
[----:B------:R-:W-:Y:S05]  /*6850*/  BSYNC B1 ;  /* 0x0000000000017941 */ /* 0x000fea0003800000 */
.L_x_268:
[----:B0----5:R-:W-:Y:S01]  /*6860*/  FMUL R3, R177, R156 ;  /* 0x0000009cb1037220 */ /* 0x021fe20000400000 */
[----:B------:R-:W-:Y:S01]  /*6870*/  ISETP.GT.AND P2, PT, R0, 0x71, P0 ;  /* 0x000000710000780c */ /* 0x000fe20000744270 */
[----:B------:R-:W-:Y:S02]  /*6880*/  BSSY B1, `(.L_x_270) ;  /* 0x0000005000017945 */ /* 0x000fe40003800000 */
[----:B------:R-:W-:-:S05]  /*6890*/  FFMA R3, R80, R155, R3 ;  /* 0x0000009b50037223 */ /* 0x000fca0000000003 */
[----:B------:R0:W-:Y:S05]  /*68a0*/  @P3 STG.E desc[UR36][R6.64+0x1c0], R3 ;  /* 0x0001c00306003986 */ /* 0x0001ea000c101924 */
[----:B------:R-:W-:Y:S05]  /*68b0*/  @!P2 BRA `(.L_x_271) ;  /* 0x000000000004a947 */ /* 0x000fea0003800000 */
[----:B------:R0:W5:Y:S02]  /*68c0*/  LDG.E.LTC128B R177, desc[UR36][R4.64+0x1c4] ;  /* 0x0001c42404b17981 */ /* 0x000164000c1e1920 */
.L_x_271:
[----:B------:R-:W-:Y:S05]  /*68d0*/  BSYNC B1 ;  /* 0x0000000000017941 */ /* 0x000fea0003800000 */
.L_x_270:
[----:B-----5:R-:W-:Y:S01]  /*68e0*/  FMUL R12, R177, R156 ;  /* 0x0000009cb10c7220 */ /* 0x020fe20000400000 */
[----:B------:R-:W-:Y:S01]  /*68f0*/  ISETP.GT.AND P3, PT, R0, 0x70, P1 ;  /* 0x000000700000780c */ /* 0x000fe20000f64270 */
[----:B------:R-:W-:Y:S02]  /*6900*/  BSSY B1, `(.L_x_272) ;  /* 0x0000005000017945 */ /* 0x000fe40003800000 */
[----:B------:R-:W-:-:S05]  /*6910*/  FFMA R81, R81, R155, R12 ;  /* 0x0000009b51517223 */ /* 0x000fca000000000c */
[----:B------:R0:W-:Y:S05]  /*6920*/  @P2 STG.E desc[UR36][R6.64+0x1c4], R81 ;  /* 0x0001c45106002986 */ /* 0x0001ea000c101924 */
[----:B------:R-:W-:Y:S05]  /*6930*/  @!P3 BRA `(.L_x_273) ;  /* 0x000000000004b947 */ /* 0x000fea0003800000 */
[----:B------:R0:W5:Y:S02]  /*6940*/  LDG.E.LTC128B R177, desc[UR36][R10.64+0x1c0] ;  /* 0x0001c0240ab17981 */ /* 0x000164000c1e1920 */
.L_x_273:
[----:B------:R-:W-:Y:S05]  /*6950*/  BSYNC B1 ;  /* 0x0000000000017941 */ /* 0x000fea0003800000 */
.L_x_272:
[----:B0----5:R-:W-:Y:S01]  /*6960*/  FMUL R3, R177, R156 ;  /* 0x0000009cb1037220 */ /* 0x021fe20000400000 */
[----:B------:R-:W-:Y:S01]  /*6970*/  ISETP.GT.AND P2, PT, R0, 0x71, P1 ;  /* 0x000000710000780c */ /* 0x000fe20000f44270 */
[----:B------:R-:W-:Y:S02]  /*6980*/  BSSY B1, `(.L_x_274) ;  /* 0x0000005000017945 */ /* 0x000fe40003800000 */
[----:B------:R-:W-:-:S05]  /*6990*/  FFMA R3, R82, R155, R3 ;  /* 0x0000009b52037223 */ /* 0x000fca0000000003 */
[----:B------:R0:W-:Y:S05]  /*69a0*/  @P3 STG.E desc[UR36][R8.64+0x1c0], R3 ;  /* 0x0001c00308003986 */ /* 0x0001ea000c101924 */
[----:B------:R-:W-:Y:S05]  /*69b0*/  @!P2 BRA `(.L_x_275) ;  /* 0x000000000004a947 */ /* 0x000fea0003800000 */
[----:B------:R0:W5:Y:S02]  /*69c0*/  LDG.E.LTC128B R177, desc[UR36][R10.64+0x1c4] ;  /* 0x0001c4240ab17981 */ /* 0x000164000c1e1920 */
.L_x_275:
[----:B------:R-:W-:Y:S05]  /*69d0*/  BSYNC B1 ;  /* 0x0000000000017941 */ /* 0x000fea0003800000 */
.L_x_274:
[----:B-----5:R-:W-:Y:S01]  /*69e0*/  FMUL R12, R177, R156 ;  /* 0x0000009cb10c7220 */ /* 0x020fe20000400000 */
[----:B------:R-:W-:Y:S01]  /*69f0*/  ISETP.GT.AND P3, PT, R0, 0x78, P0 ;  /* 0x000000780000780c */ /* 0x000fe20000764270 */
[----:B------:R-:W-:Y:S02]  /*6a00*/  BSSY B1, `(.L_x_276) ;  /* 0x0000005000017945 */ /* 0x000fe40003800000 */
[----:B------:R-:W-:-:S05]  /*6a10*/  FFMA R83, R83, R155, R12 ;  /* 0x0000009b53537223 */ /* 0x000fca000000000c */
[----:B------:R0:W-:Y:S05]  /*6a20*/  @P2 STG.E desc[UR36][R8.64+0x1c4], R83 ;  /* 0x0001c45308002986 */ /* 0x0001ea000c101924 */
[----:B------:R-:W-:Y:S05]  /*6a30*/  @!P3 BRA `(.L_x_277) ;  /* 0x000000000004b947 */ /* 0x000fea0003800000 */
[----:B------:R0:W5:Y:S02]  /*6a40*/  LDG.E.LTC128B R177, desc[UR36][R4.64+0x1e0] ;  /* 0x0001e02404b17981 */ /* 0x000164000c1e1920 */
.L_x_277:
[----:B------:R-:W-:Y:S05]  /*6a50*/  BSYNC B1 ;  /* 0x0000000000017941 */ /* 0x000fea0003800000 */
.L_x_276:
[----:B0----5:R-:W-:Y:S01]  /*6a60*/  FMUL R3, R177, R156 ;  /* 0x0000009cb1037220 */ /* 0x021fe20000400000 */
[----:B------:R-:W-:Y:S01]  /*6a70*/  ISETP.GT.AND P0, PT, R0, 0x79, P0 ;  /* 0x000000790000780c */ /* 0x000fe20000704270 */
[----:B------:R-:W-:Y:S02]  /*6a80*/  BSSY B1, `(.L_x_278) ;  /* 0x0000005000017945 */ /* 0x000fe40003800000 */
[----:B------:R-:W-:-:S05]  /*6a90*/  FFMA R3, R84, R155, R3 ;  /* 0x0000009b54037223 */ /* 0x000fca0000000003 */
[----:B------:R0:W-:Y:S05]  /*6aa0*/  @P3 STG.E desc[UR36][R6.64+0x1e0], R3 ;  /* 0x0001e00306003986 */ /* 0x0001ea000c101924 */
[----:B------:R-:W-:Y:S05]  /*6ab0*/  @!P0 BRA `(.L_x_279) ;  /* 0x0000000000048947 */ /* 0x000fea0003800000 */
[----:B------:R0:W5:Y:S02]  /*6ac0*/  LDG.E.LTC128B R177, desc[UR36][R4.64+0x1e4] ;  /* 0x0001e42404b17981 */ /* 0x000164000c1e1920 */
.L_x_279:
[----:B------:R-:W-:Y:S05]  /*6ad0*/  BSYNC B1 ;  /* 0x0000000000017941 */ /* 0x000fea0003800000 */
.L_x_278:
[----:B0-2--5:R-:W-:Y:S01]  /*6ae0*/  FMUL R4, R177, R156 ;  /* 0x0000009cb1047220 */ /* 0x025fe20000400000 */
[----:B------:R-:W-:Y:S01]  /*6af0*/  ISETP.GT.AND P2, PT, R0, 0x78, P1 ;  /* 0x000000780000780c */ /* 0x000fe20000f44270 */
[----:B------:R-:W-:Y:S02]  /*6b00*/  BSSY B1, `(.L_x_280) ;  /* 0x0000005000017945 */ /* 0x000fe40003800000 */
[----:B------:R-:W-:-:S05]  /*6b10*/  FFMA R85, R85, R155, R4 ;  /* 0x0000009b55557223 */ /* 0x000fca0000000004 */
[----:B------:R0:W-:Y:S05]  /*6b20*/  @P0 STG.E desc[UR36][R6.64+0x1e4], R85 ;  /* 0x0001e45506000986 */ /* 0x0001ea000c101924 */
[----:B------:R-:W-:Y:S05]  /*6b30*/  @!P2 BRA `(.L_x_281) ;  /* 0x000000000004a947 */ /* 0x000fea0003800000 */
[----:B------:R2:W5:Y:S02]  /*6b40*/  LDG.E.LTC128B R177, desc[UR36][R10.64+0x1e0] ;  /* 0x0001e0240ab17981 */ /* 0x000564000c1e1920 */
.L_x_281:
[----:B------:R-:W-:Y:S05]  /*6b50*/  BSYNC B1 ;  /* 0x0000000000017941 */ /* 0x000fea0003800000 */
.L_x_280:
[----:B-----5:R-:W-:Y:S01]  /*6b60*/  FMUL R3, R177, R156 ;  /* 0x0000009cb1037220 */ /* 0x020fe20000400000 */
[----:B------:R-:W-:Y:S01]  /*6b70*/  @P2 IMAD.MOV.U32 R4, RZ, RZ, R8 ;  /* 0x000000ffff042224 */ /* 0x000fe200078e0008 */
[----:B------:R-:W-:Y:S01]  /*6b80*/  ISETP.GT.AND P1, PT, R0, 0x79, P1 ;  /* 0x000000790000780c */ /* 0x000fe20000f24270 */
[----:B------:R-:W-:Y:S02]  /*6b90*/  @P2 IMAD.MOV.U32 R5, RZ, RZ, R9 ;  /* 0x000000ffff052224 */ /* 0x000fe400078e0009 */
[----:B------:R-:W-:Y:S01]  /*6ba0*/  FFMA R3, R86, R155, R3 ;  /* 0x0000009b56037223 */ /* 0x000fe20000000003 */
[----:B------:R-:W-:Y:S04]  /*6bb0*/  BSSY B1, `(.L_x_282) ;  /* 0x0000004000017945 */ /* 0x000fe80003800000 */
[----:B------:R0:W-:Y:S05]  /*6bc0*/  @P2 STG.E desc[UR36][R4.64+0x1e0], R3 ;  /* 0x0001e00304002986 */ /* 0x0001ea000c101924 */
[----:B------:R-:W-:Y:S05]  /*6bd0*/  @!P1 BRA `(.L_x_283) ;  /* 0x0000000000049947 */ /* 0x000fea0003800000 */
[----:B------:R0:W5:Y:S02]  /*6be0*/  LDG.E.LTC128B R177, desc[UR36][R10.64+0x1e4] ;  /* 0x0001e4240ab17981 */ /* 0x000164000c1e1920 */
.L_x_283:
[----:B------:R-:W-:Y:S05]  /*6bf0*/  BSYNC B1 ;  /* 0x0000000000017941 */ /* 0x000fea0003800000 */
.L_x_282:
[----:B-----5:R-:W-:-:S04]  /*6c00*/  FMUL R0, R177, R156 ;  /* 0x0000009cb1007220 */ /* 0x020fc80000400000 */
[----:B------:R-:W-:Y:S01]  /*6c10*/  FFMA R87, R87, R155, R0 ;  /* 0x0000009b57577223 */ /* 0x000fe20000000000 */
[----:B------:R-:W-:Y:S06]  /*6c20*/  @!P1 BRA `(.L_x_284) ;  /* 0x0000001c002c9947 */ /* 0x000fec0003800000 */
[----:B------:R0:W-:Y:S01]  /*6c30*/  STG.E desc[UR36][R8.64+0x1e4], R87 ;  /* 0x0001e45708007986 */ /* 0x0001e2000c101924 */
[----:B------:R-:W-:Y:S05]  /*6c40*/  BRA `(.L_x_284) ;  /* 0x0000001c00247947 */ /* 0x000fea0003800000 */
.L_x_33:
[----:B------:R-:W-:Y:S01]  /*6c50*/  ULDC.64 UR4, c[0x0][0x5c0] ;  /* 0x0001700000047ab9 */ /* 0x000fe20000000a00 */
[----:B------:R-:W-:Y:S01]  /*6c60*/  ISETP.GT.AND P4, PT, R0, 0x1, P0 ;  /* 0x000000010000780c */ /* 0x000fe20000784270 */
[-C--:B------:R-:W-:Y:S01]  /*6c70*/  FMUL R13, R88, R155.reuse ;  /* 0x0000009b580d7220 */ /* 0x080fe20000400000 */
[C---:B------:R-:W-:Y:S01]  /*6c80*/  LEA R8, P1, R170.reuse, UR4, 0x2 ;  /* 0x00000004aa087c11 */ /* 0x040fe2000f8210ff */
[-C--:B------:R-:W-:Y:S01]  /*6c90*/  FMUL R89, R89, R155.reuse ;  /* 0x0000009b59597220 */ /* 0x080fe20000400000 */
[----:B------:R-:W-:Y:S01]  /*6ca0*/  ISETP.GT.AND P2, PT, R3, 0x8, PT ;  /* 0x000000080300780c */ /* 0x000fe20003f44270 */
[-C--:B------:R-:W-:Y:S01]  /*6cb0*/  FMUL R91, R91, R155.reuse ;  /* 0x0000009b5b5b7220 */ /* 0x080fe20000400000 */
[----:B------:R-:W-:Y:S01]  /*6cc0*/  LEA.HI.X R9, R170, UR5, R173, 0x2, P1 ;  /* 0x00000005aa097c11 */ /* 0x000fe200088f14ad */
[-C--:B------:R-:W-:Y:S01]  /*6cd0*/  FMUL R15, R92, R155.reuse ;  /* 0x0000009b5c0f7220 */ /* 0x080fe20000400000 */
[----:B------:R-:W-:Y:S01]  /*6ce0*/  SHF.L.U32 R7, R4, 0x5, RZ ;  /* 0x0000000504077819 */ /* 0x000fe200000006ff */
[-C--:B------:R-:W-:Y:S01]  /*6cf0*/  FMUL R93, R93, R155.reuse ;  /* 0x0000009b5d5d7220 */ /* 0x080fe20000400000 */
[C---:B------:R-:W-:Y:S01]  /*6d00*/  ISETP.GT.AND P1, PT, R0.reuse, RZ, P2 ;  /* 0x000000ff0000720c */ /* 0x040fe20001724270 */
[----:B------:R0:W-:Y:S01]  /*6d10*/  @P3 STG.E desc[UR36][R8.64], R13 ;  /* 0x0000000d08003986 */ /* 0x0001e2000c101924 */
[----:B------:R-:W-:Y:S01]  /*6d20*/  ISETP.GT.AND P3, PT, R0, 0x1, P2 ;  /* 0x000000010000780c */ /* 0x000fe20001764270 */
[-C--:B------:R-:W-:Y:S01]  /*6d30*/  FMUL R21, R94, R155.reuse ;  /* 0x0000009b5e157220 */ /* 0x080fe20000400000 */
[----:B------:R-:W-:Y:S01]  /*6d40*/  SHF.L.U64.HI R6, R4, 0x5, R5 ;  /* 0x0000000504067819 */ /* 0x000fe20000010205 */
[----:B------:R-:W-:Y:S01]  /*6d50*/  @P4 STG.E desc[UR36][R8.64+0x4], R89 ;  /* 0x0000045908004986 */ /* 0x000fe2000c101924 */
[----:B------:R-:W-:Y:S01]  /*6d60*/  IADD3 R10, P5, R7, R8, RZ ;  /* 0x00000008070a7210 */ /* 0x000fe20007fbe0ff */
[-C--:B------:R-:W-:Y:S01]  /*6d70*/  FMUL R95, R95, R155.reuse ;  /* 0x0000009b5f5f7220 */ /* 0x080fe20000400000 */
[----:B------:R-:W-:Y:S01]  /*6d80*/  ISETP.GT.AND P4, PT, R0, 0x8, P0 ;  /* 0x000000080000780c */ /* 0x000fe20000784270 */
[-C--:B------:R-:W-:Y:S01]  /*6d90*/  FMUL R97, R97, R155.reuse ;  /* 0x0000009b61617220 */ /* 0x080fe20000400000 */
[-C--:B------:R-:W-:Y:S01]  /*6da0*/  FMUL R99, R99, R155.reuse ;  /* 0x0000009b63637220 */ /* 0x080fe20000400000 */
[----:B------:R-:W-:Y:S01]  /*6db0*/  IMAD.X R11, R6, 0x1, R9, P5 ;  /* 0x00000001060b7824 */ /* 0x000fe200028e0609 */
[----:B------:R-:W-:Y:S01]  /*6dc0*/  ISETP.GT.AND P5, PT, R0, 0x9, P0 ;  /* 0x000000090000780c */ /* 0x000fe200007a4270 */
[-C--:B0-----:R-:W-:Y:S01]  /*6dd0*/  FMUL R13, R90, R155.reuse ;  /* 0x0000009b5a0d7220 */ /* 0x081fe20000400000 */
[-C--:B------:R-:W-:Y:S01]  /*6de0*/  FMUL R101, R101, R155.reuse ;  /* 0x0000009b65657220 */ /* 0x080fe20000400000 */
[-C--:B------:R-:W-:Y:S01]  /*6df0*/  FMUL R103, R103, R155.reuse ;  /* 0x0000009b67677220 */ /* 0x080fe20000400000 */
[-C--:B------:R-:W-:Y:S01]  /*6e00*/  FMUL R105, R105, R155.reuse ;  /* 0x0000009b69697220 */ /* 0x080fe20000400000 */
[-C--:B------:R-:W-:Y:S01]  /*6e10*/  FMUL R107, R107, R155.reuse ;  /* 0x0000009b6b6b7220 */ /* 0x080fe20000400000 */
[----:B------:R0:W-:Y:S01]  /*6e20*/  @P1 STG.E desc[UR36][R10.64], R13 ;  /* 0x0000000d0a001986 */ /* 0x0001e2000c101924 */
[C---:B------:R-:W-:Y:S01]  /*6e30*/  ISETP.GT.AND P1, PT, R0.reuse, 0x8, P2 ;  /* 0x000000080000780c */ /* 0x040fe20001724270 */
[-C--:B------:R-:W-:Y:S01]  /*6e40*/  FMUL R109, R109, R155.reuse ;  /* 0x0000009b6d6d7220 */ /* 0x080fe20000400000 */
[-C--:B------:R-:W-:Y:S01]  /*6e50*/  FMUL R111, R111, R155.reuse ;  /* 0x0000009b6f6f7220 */ /* 0x080fe20000400000 */
[----:B------:R-:W-:Y:S01]  /*6e60*/  @P3 STG.E desc[UR36][R10.64+0x4], R91 ;  /* 0x0000045b0a003986 */ /* 0x000fe2000c101924 */
[C---:B------:R-:W-:Y:S01]  /*6e70*/  ISETP.GT.AND P3, PT, R0.reuse, 0x9, P2 ;  /* 0x000000090000780c */ /* 0x040fe20001764270 */
[-C--:B------:R-:W-:Y:S01]  /*6e80*/  FMUL R113, R113, R155.reuse ;  /* 0x0000009b71717220 */ /* 0x080fe20000400000 */
[-C--:B------:R-:W-:Y:S01]  /*6e90*/  FMUL R115, R115, R155.reuse ;  /* 0x0000009b73737220 */ /* 0x080fe20000400000 */
[----:B------:R1:W-:Y:S01]  /*6ea0*/  @P4 STG.E desc[UR36][R8.64+0x20], R15 ;  /* 0x0000200f08004986 */ /* 0x0003e2000c101924 */
[C---:B------:R-:W-:Y:S01]  /*6eb0*/  ISETP.GT.AND P4, PT, R0.reuse, 0x10, P0 ;  /* 0x000000100000780c */ /* 0x040fe20000784270 */
[-C--:B------:R-:W-:Y:S01]  /*6ec0*/  FMUL R117, R117, R155.reuse ;  /* 0x0000009b75757220 */ /* 0x080fe20000400000 */
[-C--:B------:R-:W-:Y:S01]  /*6ed0*/  FMUL R119, R119, R155.reuse ;  /* 0x0000009b77777220 */ /* 0x080fe20000400000 */
[----:B------:R-:W-:Y:S01]  /*6ee0*/  @P5 STG.E desc[UR36][R8.64+0x24], R93 ;  /* 0x0000245d08005986 */ /* 0x000fe2000c101924 */
[----:B------:R-:W-:Y:S01]  /*6ef0*/  ISETP.GT.AND P5, PT, R0, 0x11, P0 ;  /* 0x000000110000780c */ /* 0x000fe200007a4270 */
[-C--:B0-----:R-:W-:Y:S01]  /*6f00*/  FMUL R13, R96, R155.reuse ;  /* 0x0000009b600d7220 */ /* 0x081fe20000400000 */
[-C--:B------:R-:W-:Y:S01]  /*6f10*/  FMUL R121, R121, R155.reuse ;  /* 0x0000009b79797220 */ /* 0x080fe20000400000 */
[----:B------:R0:W-:Y:S01]  /*6f20*/  @P1 STG.E desc[UR36][R10.64+0x20], R21 ;  /* 0x000020150a001986 */ /* 0x0001e2000c101924 */
[C---:B------:R-:W-:Y:S01]  /*6f30*/  ISETP.GT.AND P1, PT, R0.reuse, 0x10, P2 ;  /* 0x000000100000780c */ /* 0x040fe20001724270 */
[-C--:B------:R-:W-:Y:S01]  /*6f40*/  FMUL R123, R123, R155.reuse ;  /* 0x0000009b7b7b7220 */ /* 0x080fe20000400000 */
[-C--:B------:R-:W-:Y:S01]  /*6f50*/  FMUL R125, R125, R155.reuse ;  /* 0x0000009b7d7d7220 */ /* 0x080fe20000400000 */
[----:B------:R-:W-:Y:S01]  /*6f60*/  @P3 STG.E desc[UR36][R10.64+0x24], R95 ;  /* 0x0000245f0a003986 */ /* 0x000fe2000c101924 */
[----:B------:R-:W-:Y:S01]  /*6f70*/  ISETP.GT.AND P3, PT, R0, 0x11, P2 ;  /* 0x000000110000780c */ /* 0x000fe20001764270 */
[-C--:B-1----:R-:W-:Y:S01]  /*6f80*/  FMUL R15, R98, R155.reuse ;  /* 0x0000009b620f7220 */ /* 0x082fe20000400000 */
        /* <DEDUP_REMOVED lines=26> */
[----:B------:R-:W-:Y:S01]  /*7130*/  ISETP.GT.AND P1, PT, R0, 0x20, P2 ;  /* 0x000000200000780c */ /* 0x000fe20001724270 */
[-C--:B------:R-:W-:Y:S01]  /*7140*/  FMUL R147, R147, R155.reuse ;  /* 0x0000009b93937220 */ /* 0x080fe20000400000 */
[----:B------:R-:W-:Y:S01]  /*7150*/  IMAD.SHL.U32 R23, R4, 0x200, RZ ;  /* 0x0000020004177824 */ /* 0x000fe200078e00ff */
[----:B------:R-:W-:Y:S01]  /*7160*/  @P3 STG.E desc[UR36][R10.64+0x64], R103 ;  /* 0x000064670a003986 */ /* 0x000fe2000c101924 */
[----:B------:R-:W-:Y:S01]  /*7170*/  ISETP.GT.AND P3, PT, R0, 0x21, P2 ;  /* 0x000000210000780c */ /* 0x000fe20001764270 */
[-C--:B-1----:R-:W-:Y:S01]  /*7180*/  FMUL R21, R106, R155.reuse ;  /* 0x0000009b6a157220 */ /* 0x082fe20000400000 */
[-C--:B------:R-:W-:Y:S01]  /*7190*/  FMUL R149, R149, R155.reuse ;  /* 0x0000009b95957220 */ /* 0x080fe20000400000 */
[----:B------:R1:W-:Y:S01]  /*71a0*/  @P4 STG.E desc[UR36][R8.64+0x80], R15 ;  /* 0x0000800f08004986 */ /* 0x0003e2000c101924 */
[----:B------:R-:W-:Y:S01]  /*71b0*/  ISETP.GT.AND P4, PT, R0, 0x28, P0 ;  /* 0x000000280000780c */ /* 0x000fe20000784270 */
[-C--:B------:R-:W-:Y:S01]  /*71c0*/  FMUL R151, R151, R155.reuse ;  /* 0x0000009b97977220 */ /* 0x080fe20000400000 */
[----:B------:R-:W-:Y:S01]  /*71d0*/  SHF.L.U64.HI R5, R4, 0x9, R5 ;  /* 0x0000000904057819 */ /* 0x000fe20000010205 */
        /* <DEDUP_REMOVED lines=86> */
[----:B------:R-:W-:-:S02]  /*7740*/  FMUL R87, R87, R155 ;  /* 0x0000009b57577220 */ /* 0x000fc40000400000 */
[----:B------:R-:W-:Y:S01]  /*7750*/  @P3 STG.E desc[UR36][R10.64+0x124], R127 ;  /* 0x0001247f0a003986 */ /* 0x000fe2000c101924 */
[----:B------:R-:W-:Y:S01]  /*7760*/  ISETP.GT.AND P3, PT, R0, 0x51, P2 ;  /* 0x000000510000780c */ /* 0x000fe20001764270 */
[----:B-1----:R-:W-:Y:S02]  /*7770*/  FMUL R21, R130, R155 ;  /* 0x0000009b82157220 */ /* 0x002fe40000400000 */
[----:B------:R1:W-:Y:S01]  /*7780*/  @P4 STG.E desc[UR36][R8.64+0x140], R15 ;  /* 0x0001400f08004986 */ /* 0x0003e2000c101924 */
[----:B------:R-:W-:-:S03]  /*7790*/  ISETP.GT.AND P4, PT, R0, 0x58, P0 ;  /* 0x000000580000780c */ /* 0x000fc60000784270 */
[----:B------:R-:W-:Y:S01]  /*77a0*/  @P5 STG.E desc[UR36][R8.64+0x144], R129 ;  /* 0x0001448108005986 */ /* 0x000fe2000c101924 */
[----:B------:R-:W-:Y:S01]  /*77b0*/  ISETP.GT.AND P5, PT, R0, 0x59, P0 ;  /* 0x000000590000780c */ /* 0x000fe200007a4270 */
[----:B0-----:R-:W-:Y:S02]  /*77c0*/  FMUL R13, R132, R155 ;  /* 0x0000009b840d7220 */ /* 0x001fe40000400000 */
[----:B------:R0:W-:Y:S01]  /*77d0*/  @P1 STG.E desc[UR36][R10.64+0x140], R21 ;  /* 0x000140150a001986 */ /* 0x0001e2000c101924 */
[----:B------:R-:W-:-:S03]  /*77e0*/  ISETP.GT.AND P1, PT, R0, 0x58, P2 ;  /* 0x000000580000780c */ /* 0x000fc60001724270 */
        /* <DEDUP_REMOVED lines=32> */
[-C--:B-1----:R-:W-:Y:S02]  /*79f0*/  FMUL R15, R146, R155.reuse ;  /* 0x0000009b920f7220 */ /* 0x082fe40000400000 */
[----:B------:R1:W-:Y:S01]  /*7a00*/  @P4 STG.E desc[UR36][R8.64+0x1c0], R13 ;  /* 0x0001c00d08004986 */ /* 0x0003e2000c101924 */
[C---:B------:R-:W-:Y:S02]  /*7a10*/  ISETP.GT.AND P4, PT, R0.reuse, 0x78, P0 ;  /* 0x000000780000780c */ /* 0x040fe40000784270 */
[----:B------:R-:W-:Y:S01]  /*7a20*/  ISETP.GT.AND P0, PT, R0, 0x79, P0 ;  /* 0x000000790000780c */ /* 0x000fe20000704270 */
[----:B------:R-:W-:Y:S01]  /*7a30*/  @P5 STG.E desc[UR36][R8.64+0x1c4], R145 ;  /* 0x0001c49108005986 */ /* 0x000fe2000c101924 */
[----:B0-----:R-:W-:-:S03]  /*7a40*/  FMUL R21, R148, R155 ;  /* 0x0000009b94157220 */ /* 0x001fc60000400000 */
[----:B------:R0:W-:Y:S01]  /*7a50*/  @P1 STG.E desc[UR36][R10.64+0x1c0], R15 ;  /* 0x0001c00f0a001986 */ /* 0x0001e2000c101924 */
[----:B------:R-:W-:-:S03]  /*7a60*/  ISETP.GT.AND P1, PT, R3, 0x80, PT ;  /* 0x000000800300780c */ /* 0x000fc60003f24270 */
[----:B------:R-:W-:Y:S01]  /*7a70*/  @P3 STG.E desc[UR36][R10.64+0x1c4], R147 ;  /* 0x0001c4930a003986 */ /* 0x000fe2000c101924 */
[C---:B------:R-:W-:Y:S02]  /*7a80*/  ISETP.GT.AND P3, PT, R0.reuse, 0x78, P2 ;  /* 0x000000780000780c */ /* 0x040fe40001764270 */
[----:B------:R-:W-:Y:S01]  /*7a90*/  ISETP.GT.AND P2, PT, R0, 0x79, P2 ;  /* 0x000000790000780c */ /* 0x000fe20001744270 */
[----:B------:R-:W-:Y:S01]  /*7aa0*/  @P4 STG.E desc[UR36][R8.64+0x1e0], R21 ;  /* 0x0001e01508004986 */ /* 0x000fe2000c101924 */
[----:B------:R-:W-:-:S03]  /*7ab0*/  IADD3 R12, P4, P5, R7, R8, R23 ;  /* 0x00000008070c7210 */ /* 0x000fc60007d9e017 */
[----:B------:R2:W-:Y:S01]  /*7ac0*/  @P0 STG.E desc[UR36][R8.64+0x1e4], R149 ;  /* 0x0001e49508000986 */ /* 0x0005e2000c101924 */
[----:B------:R-:W-:Y:S01]  /*7ad0*/  ISETP.GT.AND P0, PT, R3, 0x88, PT ;  /* 0x000000880300780c */ /* 0x000fe20003f04270 */
[----:B------:R-:W-:Y:S01]  /*7ae0*/  FMUL R3, R150, R155 ;  /* 0x0000009b96037220 */ /* 0x000fe20000400000 */
[----:B-1----:R-:W-:Y:S01]  /*7af0*/  IADD3.X R13, R6, R9, R5, P4, P5 ;  /* 0x00000009060d7210 */ /* 0x002fe200027ea405 */
[----:B0-----:R-:W-:Y:S01]  /*7b00*/  FMUL R15, R24, R155 ;  /* 0x0000009b180f7220 */ /* 0x001fe20000400000 */
[C---:B------:R-:W-:Y:S02]  /*7b10*/  ISETP.GT.AND P4, PT, R0.reuse, RZ, P1 ;  /* 0x000000ff0000720c */ /* 0x040fe40000f84270 */
[----:B------:R-:W-:Y:S01]  /*7b20*/  IADD3 R4, P5, R23, R8, RZ ;  /* 0x0000000817047210 */ /* 0x000fe20007fbe0ff */
[----:B------:R0:W-:Y:S01]  /*7b30*/  @P3 STG.E desc[UR36][R10.64+0x1e0], R3 ;  /* 0x0001e0030a003986 */ /* 0x0001e2000c101924 */
[C---:B------:R-:W-:Y:S02]  /*7b40*/  ISETP.GT.AND P3, PT, R0.reuse, 0x1, P1 ;  /* 0x000000010000780c */ /* 0x040fe40000f64270 */
[----:B------:R-:W-:Y:S01]  /*7b50*/  IADD3.X R5, R5, R9, RZ, P5, !PT ;  /* 0x0000000905057210 */ /* 0x000fe20002ffe4ff */
[----:B------:R1:W-:Y:S01]  /*7b60*/  @P2 STG.E desc[UR36][R10.64+0x1e4], R151 ;  /* 0x0001e4970a002986 */ /* 0x0003e2000c101924 */
[----:B------:R-:W-:-:S02]  /*7b70*/  ISETP.GT.AND P2, PT, R0, RZ, P0 ;  /* 0x000000ff0000720c */ /* 0x000fc40000744270 */
[----:B------:R-:W-:-:S03]  /*7b80*/  ISETP.GT.AND P5, PT, R0, 0x1, P0 ;  /* 0x000000010000780c */ /* 0x000fc600007a4270 */
[----:B------:R3:W-:Y:S01]  /*7b90*/  @P4 STG.E desc[UR36][R4.64], R15 ;  /* 0x0000000f04004986 */ /* 0x0007e2000c101924 */
[CC--:B--2---:R-:W-:Y:S01]  /*7ba0*/  IADD3 R8, P4, R7.reuse, R4.reuse, RZ ;  /* 0x0000000407087210 */ /* 0x0c4fe20007f9e0ff */
[-C--:B0-----:R-:W-:Y:S02]  /*7bb0*/  FMUL R3, R26, R155.reuse ;  /* 0x0000009b1a037220 */ /* 0x081fe40000400000 */
[----:B------:R-:W-:Y:S01]  /*7bc0*/  @P3 STG.E desc[UR36][R4.64+0x4], R25 ;  /* 0x0000041904003986 */ /* 0x000fe2000c101924 */
[----:B------:R-:W-:Y:S01]  /*7bd0*/  ISETP.GT.AND P3, PT, R0, 0x8, P1 ;  /* 0x000000080000780c */ /* 0x000fe20000f64270 */
[----:B------:R-:W-:Y:S01]  /*7be0*/  IMAD.X R9, R6, 0x1, R5, P4 ;  /* 0x0000000106097824 */ /* 0x000fe200020e0605 */
[----:B-1----:R-:W-:Y:S01]  /*7bf0*/  IADD3 R10, P4, R7, R4, RZ ;  /* 0x00000004070a7210 */ /* 0x002fe20007f9e0ff */
[----:B------:R-:W-:-:S03]  /*7c00*/  FMUL R7, R28, R155 ;  /* 0x0000009b1c077220 */ /* 0x000fc60000400000 */
[----:B------:R0:W-:Y:S01]  /*7c10*/  @P2 STG.E desc[UR36][R8.64], R3 ;  /* 0x0000000308002986 */ /* 0x0001e2000c101924 */
[----:B------:R-:W-:Y:S01]  /*7c20*/  ISETP.GT.AND P2, PT, R0, 0x8, P0 ;  /* 0x000000080000780c */ /* 0x000fe20000744270 */
[----:B------:R-:W-:Y:S02]  /*7c30*/  IMAD.X R11, R6, 0x1, R5, P4 ;  /* 0x00000001060b7824 */ /* 0x000fe400020e0605 */
[-C--:B---3--:R-:W-:Y:S01]  /*7c40*/  FMUL R15, R30, R155.reuse ;  /* 0x0000009b1e0f7220 */ /* 0x088fe20000400000 */
[----:B------:R1:W-:Y:S01]  /*7c50*/  @P5 STG.E desc[UR36][R8.64+0x4], R27 ;  /* 0x0000041b08005986 */ /* 0x0003e2000c101924 */
[C---:B------:R-:W-:Y:S02]  /*7c60*/  ISETP.GT.AND P5, PT, R0.reuse, 0x9, P1 ;  /* 0x000000090000780c */ /* 0x040fe40000fa4270 */
[C---:B------:R-:W-:Y:S01]  /*7c70*/  ISETP.GT.AND P4, PT, R0.reuse, 0x11, P1 ;  /* 0x000000110000780c */ /* 0x040fe20000f84270 */
[----:B------:R2:W-:Y:S01]  /*7c80*/  @P3 STG.E desc[UR36][R4.64+0x20], R7 ;  /* 0x0000200704003986 */ /* 0x0005e2000c101924 */
[----:B------:R-:W-:Y:S01]  /*7c90*/  ISETP.GT.AND P3, PT, R0, 0x9, P0 ;  /* 0x000000090000780c */ /* 0x000fe20000764270 */
[-C--:B0-----:R-:W-:Y:S01]  /*7ca0*/  FMUL R3, R32, R155.reuse ;  /* 0x0000009b20037220 */ /* 0x081fe20000400000 */
[----:B-1----:R-:W-:-:S07]  /*7cb0*/  FMUL R9, R34, R155 ;  /* 0x0000009b22097220 */ /* 0x002fce0000400000 */
[----:B------:R-:W-:Y:S01]  /*7cc0*/  @P5 STG.E desc[UR36][R4.64+0x24], R29 ;  /* 0x0000241d04005986 */ /* 0x000fe2000c101924 */
[----:B------:R-:W-:-:S03]  /*7cd0*/  ISETP.GT.AND P5, PT, R0, 0x10, P1 ;  /* 0x000000100000780c */ /* 0x000fc60000fa4270 */
[----:B------:R0:W-:Y:S01]  /*7ce0*/  @P2 STG.E desc[UR36][R10.64+0x20], R15 ;  /* 0x0000200f0a002986 */ /* 0x0001e2000c101924 */
[----:B------:R-:W-:-:S03]  /*7cf0*/  ISETP.GT.AND P2, PT, R0, 0x10, P0 ;  /* 0x000000100000780c */ /* 0x000fc60000744270 */
[----:B------:R-:W-:Y:S01]  /*7d00*/  @P3 STG.E desc[UR36][R12.64+0x24], R31 ;  /* 0x0000241f0c003986 */ /* 0x000fe2000c101924 */
[----:B------:R-:W-:-:S03]  /*7d10*/  ISETP.GT.AND P3, PT, R0, 0x11, P0 ;  /* 0x000000110000780c */ /* 0x000fc60000764270 */
[----:B------:R-:W-:Y:S01]  /*7d20*/  @P4 STG.E desc[UR36][R4.64+0x44], R33 ;  /* 0x0000442104004986 */ /* 0x000fe2000c101924 */
[----:B------:R-:W-:-:S03]  /*7d30*/  ISETP.GT.AND P4, PT, R0, 0x18, P1 ;  /* 0x000000180000780c */ /* 0x000fc60000f84270 */
[----:B------:R1:W-:Y:S01]  /*7d40*/  @P5 STG.E desc[UR36][R4.64+0x40], R3 ;  /* 0x0000400304005986 */ /* 0x0003e2000c101924 */
[----:B------:R-:W-:Y:S01]  /*7d50*/  ISETP.GT.AND P5, PT, R0, 0x19, P1 ;  /* 0x000000190000780c */ /* 0x000fe20000fa4270 */
[----:B--2---:R-:W-:Y:S01]  /*7d60*/  @P2 IMAD.MOV.U32 R7, RZ, RZ, R13 ;  /* 0x000000ffff072224 */ /* 0x004fe200078e000d */
[----:B------:R-:W-:Y:S01]  /*7d70*/  @P2 MOV R6, R12 ;  /* 0x0000000c00062202 */ /* 0x000fe20000000f00 */
[----:B0-----:R-:W-:-:S04]  /*7d80*/  FMUL R11, R36, R155 ;  /* 0x0000009b240b7220 */ /* 0x001fc80000400000 */
[----:B------:R0:W-:Y:S01]  /*7d90*/  @P2 STG.E desc[UR36][R6.64+0x40], R9 ;  /* 0x0000400906002986 */ /* 0x0001e2000c101924 */
[----:B------:R-:W-:Y:S01]  /*7da0*/  ISETP.GT.AND P2, PT, R0, 0x18, P0 ;  /* 0x000000180000780c */ /* 0x000fe20000744270 */
[----:B-1----:R-:W-:Y:S01]  /*7db0*/  FMUL R3, R38, R155 ;  /* 0x0000009b26037220 */ /* 0x002fe20000400000 */
[----:B0-----:R-:W-:Y:S01]  /*7dc0*/  @P3 IMAD.MOV.U32 R6, RZ, RZ, R12 ;  /* 0x000000ffff063224 */ /* 0x001fe200078e000c */
[----:B------:R-:W-:Y:S01]  /*7dd0*/  @P3 MOV R7, R13 ;  /* 0x0000000d00073202 */ /* 0x000fe20000000f00 */
[----:B------:R-:W-:-:S04]  /*7de0*/  FMUL R9, R40, R155 ;  /* 0x0000009b28097220 */ /* 0x000fc80000400000 */
[----:B------:R0:W-:Y:S01]  /*7df0*/  @P3 STG.E desc[UR36][R6.64+0x44], R35 ;  /* 0x0000442306003986 */ /* 0x0001e2000c101924 */
[----:B------:R-:W-:-:S03]  /*7e00*/  ISETP.GT.AND P3, PT, R0, 0x19, P0 ;  /* 0x000000190000780c */ /* 0x000fc60000764270 */
[----:B------:R1:W-:Y:S01]  /*7e10*/  @P4 STG.E desc[UR36][R4.64+0x60], R11 ;  /* 0x0000600b04004986 */ /* 0x0003e2000c101924 */
[----:B------:R-:W-:-:S03]  /*7e20*/  ISETP.GT.AND P4, PT, R0, 0x20, P1 ;  /* 0x000000200000780c */ /* 0x000fc60000f84270 */
[----:B------:R-:W-:Y:S01]  /*7e30*/  @P5 STG.E desc[UR36][R4.64+0x64], R37 ;  /* 0x0000642504005986 */ /* 0x000fe2000c101924 */
[----:B------:R-:W-:Y:S01]  /*7e40*/  ISETP.GT.AND P5, PT, R0, 0x21, P1 ;  /* 0x000000210000780c */ /* 0x000fe20000fa4270 */
[----:B0-----:R-:W-:Y:S02]  /*7e50*/  @P2 IMAD.MOV.U32 R6, RZ, RZ, R12 ;  /* 0x000000ffff062224 */ /* 0x001fe400078e000c */
[----:B------:R-:W-:Y:S02]  /*7e60*/  @P2 IMAD.MOV.U32 R7, RZ, RZ, R13 ;  /* 0x000000ffff072224 */ /* 0x000fe400078e000d */
[----:B-1----:R-:W-:-:S03]  /*7e70*/  FMUL R11, R42, R155 ;  /* 0x0000009b2a0b7220 */ /* 0x002fc60000400000 */
[----:B------:R0:W-:Y:S01]  /*7e80*/  @P2 STG.E desc[UR36][R6.64+0x60], R3 ;  /* 0x0000600306002986 */ /* 0x0001e2000c101924 */
[----:B------:R-:W-:Y:S02]  /*7e90*/  ISETP.GT.AND P2, PT, R0, 0x20, P0 ;  /* 0x000000200000780c */ /* 0x000fe40000744270 */
[----:B0-----:R-:W-:Y:S01]  /*7ea0*/  @P3 MOV R6, R12 ;  /* 0x0000000c00063202 */ /* 0x001fe20000000f00 */
[----:B------:R-:W-:Y:S02]  /*7eb0*/  @P3 IMAD.MOV.U32 R7, RZ, RZ, R13 ;  /* 0x000000ffff073224 */ /* 0x000fe400078e000d */
[----:B------:R-:W-:-:S03]  /*7ec0*/  FMUL R3, R44, R155 ;  /* 0x0000009b2c037220 */ /* 0x000fc60000400000 */
[----:B------:R0:W-:Y:S01]  /*7ed0*/  @P3 STG.E desc[UR36][R6.64+0x64], R39 ;  /* 0x0000642706003986 */ /* 0x0001e2000c101924 */
[----:B------:R-:W-:-:S03]  /*7ee0*/  ISETP.GT.AND P3, PT, R0, 0x21, P0 ;  /* 0x000000210000780c */ /* 0x000fc60000764270 */
[----:B------:R1:W-:Y:S01]  /*7ef0*/  @P4 STG.E desc[UR36][R4.64+0x80], R9 ;  /* 0x0000800904004986 */ /* 0x0003e2000c101924 */
[----:B------:R-:W-:-:S03]  /*7f00*/  ISETP.GT.AND P4, PT, R0, 0x28, P1 ;  /* 0x000000280000780c */ /* 0x000fc60000f84270 */
[----:B------:R-:W-:Y:S01]  /*7f10*/  @P5 STG.E desc[UR36][R4.64+0x84], R41 ;  /* 0x0000842904005986 */ /* 0x000fe2000c101924 */
[----:B------:R-:W-:Y:S01]  /*7f20*/  ISETP.GT.AND P5, PT, R0, 0x29, P1 ;  /* 0x000000290000780c */ /* 0x000fe20000fa4270 */
[----:B0-----:R-:W-:Y:S01]  /*7f30*/  @P2 IMAD.MOV.U32 R6, RZ, RZ, R12 ;  /* 0x000000ffff062224 */ /* 0x001fe200078e000c */
[----:B------:R-:W-:Y:S01]  /*7f40*/  @P2 MOV R7, R13 ;  /* 0x0000000d00072202 */ /* 0x000fe20000000f00 */
[----:B-1----:R-:W-:-:S04]  /*7f50*/  FMUL R9, R46, R155 ;  /* 0x0000009b2e097220 */ /* 0x002fc80000400000 */
[----:B------:R0:W-:Y:S01]  /*7f60*/  @P2 STG.E desc[UR36][R6.64+0x80], R11 ;  /* 0x0000800b06002986 */ /* 0x0001e2000c101924 */
[----:B------:R-:W-:Y:S01]  /*7f70*/  ISETP.GT.AND P2, PT, R0, 0x28, P0 ;  /* 0x000000280000780c */ /* 0x000fe20000744270 */
[----:B0-----:R-:W-:Y:S02]  /*7f80*/  @P3 IMAD.MOV.U32 R6, RZ, RZ, R12 ;  /* 0x000000ffff063224 */ /* 0x001fe400078e000c */
[----:B------:R-:W-:Y:S01]  /*7f90*/  FMUL R11, R48, R155 ;  /* 0x0000009b300b7220 */ /* 0x000fe20000400000 */
[----:B------:R-:W-:-:S05]  /*7fa0*/  @P3 IMAD.MOV.U32 R7, RZ, RZ, R13 ;  /* 0x000000ffff073224 */ /* 0x000fca00078e000d */
[----:B------:R0:W-:Y:S01]  /*7fb0*/  @P3 STG.E desc[UR36][R6.64+0x84], R43 ;  /* 0x0000842b06003986 */ /* 0x0001e2000c101924 */
[----:B------:R-:W-:-:S03]  /*7fc0*/  ISETP.GT.AND P3, PT, R0, 0x29, P0 ;  /* 0x000000290000780c */ /* 0x000fc60000764270 */
[----:B------:R1:W-:Y:S01]  /*7fd0*/  @P4 STG.E desc[UR36][R4.64+0xa0], R3 ;  /* 0x0000a00304004986 */ /* 0x0003e2000c101924 */
[----:B------:R-:W-:-:S03]  /*7fe0*/  ISETP.GT.AND P4, PT, R0, 0x30, P1 ;  /* 0x000000300000780c */ /* 0x000fc60000f84270 */
[----:B------:R-:W-:Y:S01]  /*7ff0*/  @P5 STG.E desc[UR36][R4.64+0xa4], R45 ;  /* 0x0000a42d04005986 */ /* 0x000fe2000c101924 */
[----:B------:R-:W-:Y:S02]  /*8000*/  ISETP.GT.AND P5, PT, R0, 0x31, P1 ;  /* 0x000000310000780c */ /* 0x000fe40000fa4270 */
[----:B0-----:R-:W-:Y:S01]  /*8010*/  @P2 MOV R6, R12 ;  /* 0x0000000c00062202 */ /* 0x001fe20000000f00 */
[----:B------:R-:W-:Y:S02]  /*8020*/  @P2 IMAD.MOV.U32 R7, RZ, RZ, R13 ;  /* 0x000000ffff072224 */ /* 0x000fe400078e000d */
[----:B-1----:R-:W-:-:S03]  /*8030*/  FMUL R3, R50, R155 ;  /* 0x0000009b32037220 */ /* 0x002fc60000400000 */
[----:B------:R0:W-:Y:S01]  /*8040*/  @P2 STG.E desc[UR36][R6.64+0xa0], R9 ;  /* 0x0000a00906002986 */ /* 0x0001e2000c101924 */
[----:B------:R-:W-:Y:S01]  /*8050*/  ISETP.GT.AND P2, PT, R0, 0x30, P0 ;  /* 0x000000300000780c */ /* 0x000fe20000744270 */
        /* <DEDUP_REMOVED lines=118> */
[C---:B------:R-:W-:Y:S02]  /*87c0*/  ISETP.GT.AND P4, PT, R0.reuse, 0x71, P0 ;  /* 0x000000710000780c */ /* 0x040fe40000784270 */
[C---:B------:R-:W-:Y:S01]  /*87d0*/  ISETP.GT.AND P0, PT, R0.reuse, 0x79, P0 ;  /* 0x000000790000780c */ /* 0x040fe20000704270 */
[----:B------:R-:W-:Y:S01]  /*87e0*/  @P2 STG.E desc[UR36][R4.64+0x1c4], R81 ;  /* 0x0001c45104002986 */ /* 0x000fe2000c101924 */
[C---:B------:R-:W-:Y:S02]  /*87f0*/  ISETP.GT.AND P2, PT, R0.reuse, 0x78, P1 ;  /* 0x000000780000780c */ /* 0x040fe40000f44270 */
[----:B------:R-:W-:-:S03]  /*8800*/  ISETP.GT.AND P1, PT, R0, 0x79, P1 ;  /* 0x000000790000780c */ /* 0x000fc60000f24270 */
[----:B0-----:R-:W-:Y:S01]  /*8810*/  @P3 MOV R6, R12 ;  /* 0x0000000c00063202 */ /* 0x001fe20000000f00 */
[----:B------:R-:W-:Y:S02]  /*8820*/  @P3 IMAD.MOV.U32 R7, RZ, RZ, R13 ;  /* 0x000000ffff073224 */ /* 0x000fe400078e000d */
[----:B-1----:R-:W-:-:S03]  /*8830*/  FMUL R11, R86, R155 ;  /* 0x0000009b560b7220 */ /* 0x002fc60000400000 */
[----:B------:R0:W-:Y:S02]  /*8840*/  @P3 STG.E desc[UR36][R6.64+0x1c0], R3 ;  /* 0x0001c00306003986 */ /* 0x0001e4000c101924 */
[----:B0-----:R-:W-:Y:S01]  /*8850*/  @P4 IMAD.MOV.U32 R6, RZ, RZ, R12 ;  /* 0x000000ffff064224 */ /* 0x001fe200078e000c */
[----:B------:R-:W-:-:S05]  /*8860*/  @P4 MOV R7, R13 ;  /* 0x0000000d00074202 */ /* 0x000fca0000000f00 */
[----:B------:R-:W-:Y:S04]  /*8870*/  @P4 STG.E desc[UR36][R6.64+0x1c4], R83 ;  /* 0x0001c45306004986 */ /* 0x000fe8000c101924 */
[----:B------:R-:W-:Y:S04]  /*8880*/  @P2 STG.E desc[UR36][R4.64+0x1e0], R9 ;  /* 0x0001e00904002986 */ /* 0x000fe8000c101924 */
[----:B------:R0:W-:Y:S02]  /*8890*/  @P1 STG.E desc[UR36][R4.64+0x1e4], R85 ;  /* 0x0001e45504001986 */ /* 0x0001e4000c101924 */
[----:B0-----:R-:W-:-:S02]  /*88a0*/  @P5 IMAD.MOV.U32 R4, RZ, RZ, R12 ;  /* 0x000000ffff045224 */ /* 0x001fc400078e000c */
[----:B------:R-:W-:-:S05]  /*88b0*/  @P5 IMAD.MOV.U32 R5, RZ, RZ, R13 ;  /* 0x000000ffff055224 */ /* 0x000fca00078e000d */
[----:B------:R0:W-:Y:S04]  /*88c0*/  @P5 STG.E desc[UR36][R4.64+0x1e0], R11 ;  /* 0x0001e00b04005986 */ /* 0x0001e8000c101924 */
[----:B------:R0:W-:Y:S02]  /*88d0*/  @P0 STG.E desc[UR36][R12.64+0x1e4], R87 ;  /* 0x0001e4570c000986 */ /* 0x0001e4000c101924 */
.L_x_284:
[----:B------:R-:W-:Y:S05]  /*88e0*/  BSYNC B0 ;  /* 0x0000000000007941 */ /* 0x000fea0003800000 */
.L_x_32:
[----:B------:R-:W-:Y:S01]  /*88f0*/  ULDC UR4, c[0x0][0xc] ;  /* 0x0000030000047ab9 */ /* 0x000fe20000000800 */
[----:B------:R-:W-:Y:S01]  /*8900*/  ULDC UR5, c[0x0][0x10] ;  /* 0x0000040000057ab9 */ /* 0x000fe20000000800 */
[----:B0-----:R-:W0:Y:S01]  /*8910*/  LDC R3, c[0x0][0x14] ;  /* 0x00000500ff037b82 */ /* 0x001e220000000800 */
[----:B------:R-:W-:Y:S01]  /*8920*/  UIMAD.WIDE.U32 UR4, UR4, UR5, URZ ;  /* 0x00000005040472a5 */ /* 0x000fe2000f8e003f */
[----:B------:R-:W-:Y:S01]  /*8930*/  PRMT R0, RZ, 0x7610, R0 ;  /* 0x00007610ff007816 */ /* 0x000fe20000000000 */
[----:B------:R-:W-:Y:S02]  /*8940*/  IMAD.MOV.U32 R154, RZ, RZ, -0x1 ;  /* 0xffffffffff9a7424 */ /* 0x000fe400078e00ff */
[----:B------:R-:W-:Y:S02]  /*8950*/  IMAD.MOV.U32 R23, RZ, RZ, -0x1 ;  /* 0xffffffffff177424 */ /* 0x000fe400078e00ff */
[----:B0-----:R-:W-:-:S04]  /*8960*/  IMAD.WIDE.U32 R16, R3, UR4, R16 ;  /* 0x0000000403107c25 */ /* 0x001fc8000f8e0010 */
[----:B------:R-:W-:Y:S01]  /*8970*/  IMAD R3, R3, UR5, RZ ;  /* 0x0000000503037c24 */ /* 0x000fe2000f8e02ff */
[----:B------:R-:W-:Y:S02]  /*8980*/  ULDC.64 UR4, c[0x0][0x650] ;  /* 0x0001940000047ab9 */ /* 0x000fe40000000a00 */
[----:B------:R-:W-:Y:S02]  /*8990*/  ISETP.GE.U32.AND P0, PT, R16, UR4, PT ;  /* 0x0000000410007c0c */ /* 0x000fe4000bf06070 */
[----:B------:R-:W-:-:S04]  /*89a0*/  IADD3 R17, R17, R3, RZ ;  /* 0x0000000311117210 */ /* 0x000fc80007ffe0ff */
[----:B------:R-:W-:-:S13]  /*89b0*/  ISETP.GE.U32.AND.EX P0, PT, R17, UR5, PT, P0 ;  /* 0x0000000511007c0c */ /* 0x000fda000bf06100 */
[----:B------:R-:W-:Y:S05]  /*89c0*/  @P0 BRA `(.L_x_285) ;  /* 0x0000000400640947 */ /* 0x000fea0003800000 */
[----:B------:R-:W0:Y:S01]  /*89d0*/  S2R R12, SR_CTAID.X ;  /* 0x00000000000c7919 */ /* 0x000e220000002500 */
[----:B--2---:R-:W2:Y:S01]  /*89e0*/  LDC.64 R10, c[0x0][0x628] ;  /* 0x00018a00ff0a7b82 */ /* 0x004ea20000000a00 */
[----:B------:R-:W-:Y:S01]  /*89f0*/  ULDC UR4, c[0x0][0x150] ;  /* 0x0000540000047ab9 */ /* 0x000fe20000000800 */
[----:B------:R-:W-:Y:S01]  /*8a00*/  MOV R8, R16 ;  /* 0x0000001000087202 */ /* 0x000fe20000000f00 */
[----:B------:R-:W0:Y:S01]  /*8a10*/  S2R R24, SR_CTAID.Y ;  /* 0x0000000000187919 */ /* 0x000e220000002600 */
[----:B------:R-:W-:-:S04]  /*8a20*/  IMAD.MOV.U32 R9, RZ, RZ, R17 ;  /* 0x000000ffff097224 */ /* 0x000fc800078e0011 */
[----:B------:R-:W1:Y:S08]  /*8a30*/  LDC R21, c[0x0][0x144] ;  /* 0x00005100ff157b82 */ /* 0x000e700000000800 */
[----:B------:R-:W1:Y:S08]  /*8a40*/  LDC R0, c[0x0][0x630] ;  /* 0x00018c00ff007b82 */ /* 0x000e700000000800 */
[----:B------:R-:W1:Y:S01]  /*8a50*/  LDC.64 R14, c[0x0][0x620] ;  /* 0x00018800ff0e7b82 */ /* 0x000e620000000a00 */
[----:B--2---:R-:W-:-:S04]  /*8a60*/  ISETP.NE.U32.AND P0, PT, R10, RZ, PT ;  /* 0x000000ff0a00720c */ /* 0x004fc80003f05070 */
[----:B------:R-:W-:Y:S02]  /*8a70*/  ISETP.NE.AND.EX P0, PT, R11, RZ, PT, P0 ;  /* 0x000000ff0b00720c */ /* 0x000fe40003f05300 */
[----:B0-----:R-:W-:-:S05]  /*8a80*/  I2FP.F32.U32 R3, R12 ;  /* 0x0000000c00037245 */ /* 0x001fca0000201000 */
[----:B------:R-:W-:-:S04]  /*8a90*/  FMUL R3, R3, UR4 ;  /* 0x0000000403037c20 */ /* 0x000fc80008400000 */
[----:B------:R0:W2:Y:S02]  /*8aa0*/  F2I.U32.TRUNC.NTZ R20, R3 ;  /* 0x0000000300147305 */ /* 0x0000a4000020f000 */
[----:B------:R-:W-:Y:S05]  /*8ab0*/  @!P0 BRA `(.L_x_286) ;  /* 0x0000000000288947 */ /* 0x000fea0003800000 */
[----:B0-----:R-:W0:Y:S02]  /*8ac0*/  LDC R3, c[0x0][0x634] ;  /* 0x00018d00ff037b82 */ /* 0x001e240000000800 */
[----:B0-----:R-:W-:-:S05]  /*8ad0*/  IADD3 R3, P0, R16, R3, RZ ;  /* 0x0000000310037210 */ /* 0x001fca0007f1e0ff */
[----:B------:R-:W-:-:S04]  /*8ae0*/  IMAD.X R13, RZ, RZ, R17, P0 ;  /* 0x000000ffff0d7224 */ /* 0x000fc800000e0611 */
[----:B------:R-:W-:-:S04]  /*8af0*/  IMAD.WIDE.U32 R4, R13, R10, RZ ;  /* 0x0000000a0d047225 */ /* 0x000fc800078e00ff */
[----:B---3--:R-:W-:-:S04]  /*8b00*/  IMAD.WIDE.U32 R6, P0, R3, R11, R4 ;  /* 0x0000000b03067225 */ /* 0x008fc80007800004 */
[----:B------:R-:W-:Y:S01]  /*8b10*/  IMAD.WIDE.U32 R4, R3, R10, RZ ;  /* 0x0000000a03047225 */ /* 0x000fe200078e00ff */
[----:B------:R-:W-:-:S03]  /*8b20*/  IADD3.X R9, RZ, RZ, RZ, P0, !PT ;  /* 0x000000ffff097210 */ /* 0x000fc600007fe4ff */
[----:B------:R-:W-:Y:S01]  /*8b30*/  IMAD.MOV.U32 R8, RZ, RZ, R7 ;  /* 0x000000ffff087224 */ /* 0x000fe200078e0007 */
[----:B------:R-:W-:-:S05]  /*8b40*/  IADD3 RZ, P0, R5, R6, RZ ;  /* 0x0000000605ff7210 */ /* 0x000fca0007f1e0ff */
[----:B------:R-:W-:-:S08]  /*8b50*/  IMAD.WIDE.U32.X R8, R13, R11, R8, P0 ;  /* 0x0000000b0d087225 */ /* 0x000fd000000e0408 */
.L_x_286:
[----:B------:R-:W4:Y:S01]  /*8b60*/  LDC.64 R30, c[0x0][0x640] ;  /* 0x00019000ff1e7b82 */ /* 0x000f220000000a00 */
[-CC-:B-1----:R-:W-:Y:S01]  /*8b70*/  SHF.R.U64 R23, R8, R0.reuse, R9.reuse ;  /* 0x0000000008177219 */ /* 0x182fe20000001209 */
[----:B------:R-:W-:Y:S01]  /*8b80*/  ULDC UR4, c[0x0][0x154] ;  /* 0x0000550000047ab9 */ /* 0x000fe20000000800 */
[----:B------:R-:W-:Y:S02]  /*8b90*/  SHF.R.U32.HI R0, RZ, R0, R9 ;  /* 0x00000000ff007219 */ /* 0x000fe40000011609 */
[----:B0-----:R-:W-:Y:S02]  /*8ba0*/  IADD3 R3, P0, RZ, -R23, RZ ;  /* 0x80000017ff037210 */ /* 0x001fe40007f1e0ff */
[----:B--2---:R-:W-:Y:S01]  /*8bb0*/  IADD3 R20, -R20, RZ, RZ ;  /* 0x000000ff14147210 */ /* 0x004fe20007ffe1ff */
[----:B---3--:R-:W0:Y:S01]  /*8bc0*/  LDC R6, c[0x0][0x618] ;  /* 0x00018600ff067b82 */ /* 0x008e220000000800 */
[----:B------:R-:W-:Y:S01]  /*8bd0*/  MOV R7, 0x1 ;  /* 0x0000000100077802 */ /* 0x000fe20000000f00 */
[----:B------:R-:W-:-:S02]  /*8be0*/  IMAD.X R5, RZ, RZ, ~R0, P0 ;  /* 0x000000ffff057224 */ /* 0x000fc400000e0e00 */
[----:B------:R-:W-:Y:S02]  /*8bf0*/  IMAD R26, R21, R20, R12 ;  /* 0x00000014151a7224 */ /* 0x000fe400078e020c */
[-C--:B------:R-:W-:Y:S02]  /*8c00*/  IMAD R0, R5, R14.reuse, RZ ;  /* 0x0000000e05007224 */ /* 0x080fe400078e02ff */
[----:B------:R-:W1:Y:S01]  /*8c10*/  LDC R8, c[0x0][0x608] ;  /* 0x00018200ff087b82 */ /* 0x000e620000000800 */
[----:B------:R-:W-:-:S04]  /*8c20*/  IMAD.WIDE.U32 R4, R3, R14, R16 ;  /* 0x0000000e03047225 */ /* 0x000fc800078e0010 */
[----:B------:R-:W-:Y:S01]  /*8c30*/  IMAD R3, R3, R15, R0 ;  /* 0x0000000f03037224 */ /* 0x000fe200078e0200 */
[----:B------:R-:W-:Y:S02]  /*8c40*/  I2FP.F32.U32 R0, R24 ;  /* 0x0000001800007245 */ /* 0x000fe40000201000 */
[----:B------:R-:W2:Y:S01]  /*8c50*/  LDC R28, c[0x0][0x658] ;  /* 0x00019600ff1c7b82 */ /* 0x000ea20000000800 */
[----:B------:R-:W-:Y:S01]  /*8c60*/  IMAD.IADD R3, R5, 0x1, R3 ;  /* 0x0000000105037824 */ /* 0x000fe200078e0203 */
[----:B----4-:R-:W-:Y:S01]  /*8c70*/  ISETP.NE.U32.AND P0, PT, R30, RZ, PT ;  /* 0x000000ff1e00720c */ /* 0x010fe20003f05070 */
[----:B------:R-:W-:Y:S01]  /*8c80*/  FMUL R0, R0, UR4 ;  /* 0x0000000400007c20 */ /* 0x000fe20008400000 */
[----:B------:R-:W-:Y:S02]  /*8c90*/  IMAD.MOV.U32 R5, RZ, RZ, -0x1 ;  /* 0xffffffffff057424 */ /* 0x000fe400078e00ff */
[----:B------:R-:W-:Y:S01]  /*8ca0*/  ISETP.NE.AND.EX P0, PT, R31, RZ, PT, P0 ;  /* 0x000000ff1f00720c */ /* 0x000fe20003f05300 */
[----:B------:R3:W4:Y:S01]  /*8cb0*/  F2I.U32.TRUNC.NTZ R13, R0 ;  /* 0x00000000000d7305 */ /* 0x000722000020f000 */
[----:B------:R-:W3:Y:S01]  /*8cc0*/  LDC R15, c[0x0][0x148] ;  /* 0x00005200ff0f7b82 */ /* 0x000ee20000000800 */
[----:B0-----:R-:W-:-:S02]  /*8cd0*/  SHF.R.U64 R12, R4, R6, R3 ;  /* 0x00000006040c7219 */ /* 0x001fc40000001203 */
[----:B------:R-:W-:-:S05]  /*8ce0*/  SHF.R.U32.HI R3, RZ, R6, R3 ;  /* 0x00000006ff037219 */ /* 0x000fca0000011603 */
[----:B------:R-:W0:Y:S01]  /*8cf0*/  LDC R20, c[0x0][0x600] ;  /* 0x00018000ff147b82 */ /* 0x000e220000000800 */
[-CC-:B-1----:R-:W-:Y:S02]  /*8d00*/  SHF.R.U64 R10, R12, R8.reuse, R3.reuse ;  /* 0x000000080c0a7219 */ /* 0x182fe40000001203 */
[----:B------:R-:W-:-:S05]  /*8d10*/  SHF.R.U32.HI R3, RZ, R8, R3 ;  /* 0x00000008ff037219 */ /* 0x000fca0000011603 */
[----:B------:R-:W1:Y:S01]  /*8d20*/  LDC R21, c[0x0][0x648] ;  /* 0x00019200ff157b82 */ /* 0x000e620000000800 */
[-C--:B--2---:R-:W-:Y:S02]  /*8d30*/  SHF.L.U32 R4, R5, R28.reuse, RZ ;  /* 0x0000001c05047219 */ /* 0x084fe400000006ff */
[-CC-:B------:R-:W-:Y:S02]  /*8d40*/  SHF.R.U64 R14, R10, R28.reuse, R3.reuse ;  /* 0x0000001c0a0e7219 */ /* 0x180fe40000001203 */
[----:B------:R-:W-:Y:S02]  /*8d50*/  SHF.R.U32.HI R5, RZ, R28, R3 ;  /* 0x0000001cff057219 */ /* 0x000fe40000011603 */
[----:B------:R-:W-:Y:S01]  /*8d60*/  LOP3.LUT R153, RZ, R4, RZ, 0x33, !PT ;  /* 0x00000004ff997212 */ /* 0x000fe200078e33ff */
[----:B------:R-:W2:Y:S01]  /*8d70*/  LDC R25, c[0x0][0x638] ;  /* 0x00018e00ff197b82 */ /* 0x000ea20000000800 */
[----:B------:R-:W-:Y:S01]  /*8d80*/  SHF.L.U32 R28, R7, R28, RZ ;  /* 0x0000001c071c7219 */ /* 0x000fe200000006ff */
[----:B------:R-:W-:-:S06]  /*8d90*/  IMAD.MOV.U32 R4, RZ, RZ, R14 ;  /* 0x000000ffff047224 */ /* 0x000fcc00078e000e */
[----:B------:R-:W0:Y:S01]  /*8da0*/  LDC R27, c[0x0][0x610] ;  /* 0x00018400ff1b7b82 */ /* 0x000e220000000800 */
[----:B----4-:R-:W-:Y:S05]  /*8db0*/  @!P0 BRA `(.L_x_287) ;  /* 0x0000000000288947 */ /* 0x010fea0003800000 */
        /* <DEDUP_REMOVED lines=10> */
.L_x_287:
[----:B------:R-:W-:Y:S01]  /*8e60*/  ISETP.NE.AND P0, PT, R2, 0x1, PT ;  /* 0x000000010200780c */ /* 0x000fe20003f05270 */
[----:B------:R-:W-:Y:S01]  /*8e70*/  IMAD.MOV R13, RZ, RZ, -R13 ;  /* 0x000000ffff0d7224 */ /* 0x000fe200078e0a0d */
[----:B-1-3--:R-:W-:Y:S02]  /*8e80*/  SHF.R.U64 R0, R4, R21, R5 ;  /* 0x0000001504007219 */ /* 0x00afe40000001205 */
[----:B------:R-:W-:Y:S02]  /*8e90*/  LOP3.LUT R153, R10, R153, RZ, 0xc0, !PT ;  /* 0x000000990a997212 */ /* 0x000fe400078ec0ff */
[----:B0-----:R-:W-:Y:S01]  /*8ea0*/  IADD3 R5, R20, -0x1, RZ ;  /* 0xffffffff14057810 */ /* 0x001fe20007ffe0ff */
[----:B------:R-:W-:Y:S02]  /*8eb0*/  IMAD.MOV R3, RZ, RZ, -R0 ;  /* 0x000000ffff037224 */ /* 0x000fe400078e0a00 */
[----:B------:R-:W-:Y:S01]  /*8ec0*/  IMAD R153, R28, R0, R153 ;  /* 0x000000001c997224 */ /* 0x000fe200078e0299 */
[----:B------:R-:W-:Y:S01]  /*8ed0*/  LOP3.LUT R5, R12, R5, RZ, 0xc0, !PT ;  /* 0x000000050c057212 */ /* 0x000fe200078ec0ff */
[----:B--2---:R-:W-:-:S02]  /*8ee0*/  IMAD R0, R3, R25, R14 ;  /* 0x0000001903007224 */ /* 0x004fc400078e020e */
[----:B------:R-:W-:Y:S02]  /*8ef0*/  @P0 IMAD R26, R15, R13, R24 ;  /* 0x0000000d0f1a0224 */ /* 0x000fe400078e0218 */
[----:B------:R-:W-:Y:S02]  /*8f00*/  IMAD R4, R0, R20, R5 ;  /* 0x0000001400047224 */ /* 0x000fe400078e0205 */
[----:B------:R-:W-:Y:S02]  /*8f10*/  IMAD R153, R153, R27, R26 ;  /* 0x0000001b99997224 */ /* 0x000fe400078e021a */
[----:B------:R-:W-:-:S03]  /*8f20*/  IMAD.MOV.U32 R3, RZ, RZ, 0x1 ;  /* 0x00000001ff037424 */ /* 0x000fc600078e00ff */
[----:B------:R-:W-:Y:S02]  /*8f30*/  SEL R154, R4, R153, !P0 ;  /* 0x00000099049a7207 */ /* 0x000fe40004000000 */
[----:B------:R-:W-:Y:S02]  /*8f40*/  PRMT R0, R3, 0x7610, R0 ;  /* 0x0000761003007816 */ /* 0x000fe40000000000 */
[----:B------:R-:W-:-:S07]  /*8f50*/  SEL R153, R153, R4, !P0 ;  /* 0x0000000499997207 */ /* 0x000fce0004000000 */
.L_x_285:
[----:B------:R-:W-:-:S13]  /*8f60*/  LOP3.LUT P0, RZ, R0, 0xff, RZ, 0xc0, !PT ;  /* 0x000000ff00ff7812 */ /* 0x000fda000780c0ff */
[----:B------:R-:W-:Y:S05]  /*8f70*/  @P0 BRA `(.L_x_288) ;  /* 0xffffff8000a00947 */ /* 0x000fea000383ffff */
[----:B------:R-:W-:Y:S05]  /*8f80*/  EXIT ;  /* 0x000000000000794d */ /* 0x000fea0003800000 */
.L_x_7:
[----:B0-----:R-:W-:Y:S01]  /*8f90*/  ULDC.64 UR4, c[0x0][0x650] ;  /* 0x0001940000047ab9 */ /* 0x001fe20000000a00 */
        /* <DEDUP_REMOVED lines=8> */
[----:B------:R-:W-:Y:S01]  /*9020*/  MOV R12, R16 ;  /* 0x00000010000c7202 */ /* 0x000fe20000000f00 */
[----:B------:R-:W-:-:S06]  /*9030*/  IMAD.MOV.U32 R13, RZ, RZ, R17 ;  /* 0x000000ffff0d7224 */ /* 0x000fcc00078e0011 */
[----:B------:R-:W1:Y:S08]  /*9040*/  LDC R6, c[0x0][0x630] ;  /* 0x00018c00ff067b82 */ /* 0x000e700000000800 */
[----:B------:R-:W2:Y:S01]  /*9050*/  LDC.64 R26, c[0x0][0x620] ;  /* 0x00018800ff1a7b82 */ /* 0x000ea20000000a00 */
[----:B0-----:R-:W-:-:S04]  /*9060*/  ISETP.NE.U32.AND P0, PT, R14, RZ, PT ;  /* 0x000000ff0e00720c */ /* 0x001fc80003f05070 */
[----:B------:R-:W-:-:S13]  /*9070*/  ISETP.NE.AND.EX P0, PT, R15, RZ, PT, P0 ;  /* 0x000000ff0f00720c */ /* 0x000fda0003f05300 */
[----:B-12---:R-:W-:Y:S05]  /*9080*/  @!P0 BRA `(.L_x_290) ;  /* 0x0000000000288947 */ /* 0x006fea0003800000 */
[----:B------:R-:W0:Y:S02]  /*9090*/  LDC R9, c[0x0][0x634] ;  /* 0x00018d00ff097b82 */ /* 0x000e240000000800 */
[----:B0-----:R-:W-:-:S05]  /*90a0*/  IADD3 R13, P0, R16, R9, RZ ;  /* 0x00000009100d7210 */ /* 0x001fca0007f1e0ff */
        /* <DEDUP_REMOVED lines=8> */
.L_x_290:
[----:B------:R-:W0:Y:S01]  /*9130*/  LDC.64 R28, c[0x0][0x640] ;  /* 0x00019000ff1c7b82 */ /* 0x000e220000000a00 */
[-CC-:B------:R-:W-:Y:S01]  /*9140*/  SHF.R.U64 R22, R12, R6.reuse, R13.reuse ;  /* 0x000000060c167219 */ /* 0x180fe2000000120d */
[----:B------:R-:W-:Y:S01]  /*9150*/  IMAD.MOV.U32 R30, RZ, RZ, 0x1 ;  /* 0x00000001ff1e7424 */ /* 0x000fe200078e00ff */
[----:B------:R-:W-:Y:S02]  /*9160*/  SHF.R.U32.HI R6, RZ, R6, R13 ;  /* 0x00000006ff067219 */ /* 0x000fe4000001160d */
[----:B------:R-:W-:-:S03]  /*9170*/  IADD3 R11, P0, RZ, -R22, RZ ;  /* 0x80000016ff0b7210 */ /* 0x000fc60007f1e0ff */
[----:B------:R-:W1:Y:S02]  /*9180*/  LDC R10, c[0x0][0x618] ;  /* 0x00018600ff0a7b82 */ /* 0x000e640000000800 */
[----:B------:R-:W-:-:S04]  /*9190*/  IMAD.X R9, RZ, RZ, ~R6, P0 ;  /* 0x000000ffff097224 */ /* 0x000fc800000e0e06 */
[-C--:B------:R-:W-:Y:S02]  /*91a0*/  IMAD R6, R9, R26.reuse, RZ ;  /* 0x0000001a09067224 */ /* 0x080fe400078e02ff */
[----:B------:R-:W2:Y:S01]  /*91b0*/  LDC R12, c[0x0][0x608] ;  /* 0x00018200ff0c7b82 */ /* 0x000ea20000000800 */
[----:B------:R-:W-:-:S04]  /*91c0*/  IMAD.WIDE.U32 R8, R11, R26, R16 ;  /* 0x0000001a0b087225 */ /* 0x000fc800078e0010 */
[----:B------:R-:W-:-:S03]  /*91d0*/  IMAD R11, R11, R27, R6 ;  /* 0x0000001b0b0b7224 */ /* 0x000fc600078e0206 */
[----:B------:R-:W3:Y:S01]  /*91e0*/  LDC R25, c[0x0][0x658] ;  /* 0x00019600ff197b82 */ /* 0x000ee20000000800 */
[----:B0-----:R-:W-:Y:S02]  /*91f0*/  ISETP.NE.U32.AND P0, PT, R28, RZ, PT ;  /* 0x000000ff1c00720c */ /* 0x001fe40003f05070 */
[----:B------:R-:W-:Y:S02]  /*9200*/  IADD3 R9, R9, R11, RZ ;  /* 0x0000000b09097210 */ /* 0x000fe40007ffe0ff */
[----:B------:R-:W-:-:S03]  /*9210*/  ISETP.NE.AND.EX P0, PT, R29, RZ, PT, P0 ;  /* 0x000000ff1d00720c */ /* 0x000fc60003f05300 */
[----:B------:R-:W0:Y:S01]  /*9220*/  LDC R20, c[0x0][0x600] ;  /* 0x00018000ff147b82 */ /* 0x000e220000000800 */
[-CC-:B-1----:R-:W-:Y:S01]  /*9230*/  SHF.R.U64 R14, R8, R10.reuse, R9.reuse ;  /* 0x0000000a080e7219 */ /* 0x182fe20000001209 */
[----:B------:R-:W-:Y:S01]  /*9240*/  IMAD.MOV.U32 R8, RZ, RZ, -0x1 ;  /* 0xffffffffff087424 */ /* 0x000fe200078e00ff */
[----:B------:R-:W-:-:S05]  /*9250*/  SHF.R.U32.HI R9, RZ, R10, R9 ;  /* 0x0000000aff097219 */ /* 0x000fca0000011609 */
[----:B------:R-:W1:Y:S01]  /*9260*/  LDC R26, c[0x0][0x648] ;  /* 0x00019200ff1a7b82 */ /* 0x000e620000000800 */
[-CC-:B--2---:R-:W-:Y:S02]  /*9270*/  SHF.R.U64 R21, R14, R12.reuse, R9.reuse ;  /* 0x0000000c0e157219 */ /* 0x184fe40000001209 */
[----:B------:R-:W-:-:S05]  /*9280*/  SHF.R.U32.HI R6, RZ, R12, R9 ;  /* 0x0000000cff067219 */ /* 0x000fca0000011609 */
[----:B------:R-:W2:Y:S01]  /*9290*/  LDC R27, c[0x0][0x638] ;  /* 0x00018e00ff1b7b82 */ /* 0x000ea20000000800 */
[-C--:B---3--:R-:W-:Y:S02]  /*92a0*/  SHF.L.U32 R8, R8, R25.reuse, RZ ;  /* 0x0000001908087219 */ /* 0x088fe400000006ff */
[-CC-:B------:R-:W-:Y:S02]  /*92b0*/  SHF.R.U64 R23, R21, R25.reuse, R6.reuse ;  /* 0x0000001915177219 */ /* 0x180fe40000001206 */
[----:B------:R-:W-:Y:S02]  /*92c0*/  LOP3.LUT R32, RZ, R8, RZ, 0x33, !PT ;  /* 0x00000008ff207212 */ /* 0x000fe400078e33ff */
[----:B------:R-:W-:Y:S01]  /*92d0*/  SHF.R.U32.HI R9, RZ, R25, R6 ;  /* 0x00000019ff097219 */ /* 0x000fe20000011606 */
[----:B------:R-:W3:Y:S01]  /*92e0*/  LDC R31, c[0x0][0x610] ;  /* 0x00018400ff1f7b82 */ /* 0x000ee20000000800 */
[----:B------:R-:W-:Y:S01]  /*92f0*/  MOV R8, R23 ;  /* 0x0000001700087202 */ /* 0x000fe20000000f00 */
[----:B------:R-:W-:Y:S06]  /*9300*/  @!P0 BRA `(.L_x_291) ;  /* 0x0000000000288947 */ /* 0x000fec0003800000 */
[----:B------:R-:W4:Y:S02]  /*9310*/  LDC R6, c[0x0][0x64c] ;  /* 0x00019300ff067b82 */ /* 0x000f240000000800 */
[----:B----4-:R-:W-:-:S05]  /*9320*/  IADD3 R13, P0, R23, R6, RZ ;  /* 0x00000006170d7210 */ /* 0x010fca0007f1e0ff */
[----:B------:R-:W-:-:S04]  /*9330*/  IMAD.X R15, RZ, RZ, R9, P0 ;  /* 0x000000ffff0f7224 */ /* 0x000fc800000e0609 */
[----:B------:R-:W-:-:S04]  /*9340*/  IMAD.WIDE.U32 R8, R15, R28, RZ ;  /* 0x0000001c0f087225 */ /* 0x000fc800078e00ff */
[----:B------:R-:W-:-:S04]  /*9350*/  IMAD.WIDE.U32 R10, P0, R13, R29, R8 ;  /* 0x0000001d0d0a7225 */ /* 0x000fc80007800008 */
[----:B------:R-:W-:Y:S01]  /*9360*/  IMAD.WIDE.U32 R8, R13, R28, RZ ;  /* 0x0000001c0d087225 */ /* 0x000fe200078e00ff */
[----:B------:R-:W-:-:S03]  /*9370*/  MOV R12, R11 ;  /* 0x0000000b000c7202 */ /* 0x000fc60000000f00 */
[----:B------:R-:W-:Y:S01]  /*9380*/  IMAD.X R13, RZ, RZ, RZ, P0 ;  /* 0x000000ffff0d7224 */ /* 0x000fe200000e06ff */
[----:B------:R-:W-:-:S05]  /*9390*/  IADD3 RZ, P0, R9, R10, RZ ;  /* 0x0000000a09ff7210 */ /* 0x000fca0007f1e0ff */
[----:B------:R-:W-:-:S08]  /*93a0*/  IMAD.WIDE.U32.X R8, R15, R29, R12, P0 ;  /* 0x0000001d0f087225 */ /* 0x000fd000000e040c */
.L_x_291:
[----:B------:R-:W-:Y:S02]  /*93b0*/  ISETP.NE.AND P0, PT, R2, 0x1, PT ;  /* 0x000000010200780c */ /* 0x000fe40003f05270 */
[----:B-1----:R-:W-:Y:S01]  /*93c0*/  SHF.R.U64 R6, R8, R26, R9 ;  /* 0x0000001a08067219 */ /* 0x002fe20000001209 */
[----:B0-----:R-:W-:Y:S01]  /*93d0*/  VIADD R9, R20, 0xffffffff ;  /* 0xffffffff14097836 */ /* 0x001fe20000000000 */
[----:B------:R-:W-:Y:S02]  /*93e0*/  SHF.L.U32 R30, R30, R25, RZ ;  /* 0x000000191e1e7219 */ /* 0x000fe400000006ff */
[----:B------:R-:W-:Y:S01]  /*93f0*/  LOP3.LUT R5, R21, R32, RZ, 0xc0, !PT ;  /* 0x0000002015057212 */ /* 0x000fe200078ec0ff */
[----:B------:R-:W-:-:S04]  /*9400*/  IMAD.MOV R8, RZ, RZ, -R6 ;  /* 0x000000ffff087224 */ /* 0x000fc800078e0a06 */
[----:B------:R-:W-:Y:S01]  /*9410*/  IMAD R6, R30, R6, R5 ;  /* 0x000000061e067224 */ /* 0x000fe200078e0205 */
[----:B------:R-:W-:Y:S01]  /*9420*/  LOP3.LUT R5, R14, R9, RZ, 0xc0, !PT ;  /* 0x000000090e057212 */ /* 0x000fe200078ec0ff */
[----:B------:R-:W-:Y:S02]  /*9430*/  @P0 IMAD R3, R7, R24, R4 ;  /* 0x0000001807030224 */ /* 0x000fe400078e0204 */
[----:B--2---:R-:W-:Y:S01]  /*9440*/  IMAD R4, R8, R27, R23 ;  /* 0x0000001b08047224 */ /* 0x004fe200078e0217 */
[----:B------:R-:W-:Y:S01]  /*9450*/  MOV R8, 0x1 ;  /* 0x0000000100087802 */ /* 0x000fe20000000f00 */
[----:B---3--:R-:W-:Y:S02]  /*9460*/  IMAD R3, R6, R31, R3 ;  /* 0x0000001f06037224 */ /* 0x008fe400078e0203 */
[----:B------:R-:W-:Y:S02]  /*9470*/  IMAD R4, R4, R20, R5 ;  /* 0x0000001404047224 */ /* 0x000fe400078e0205 */
[----:B------:R-:W-:-:S03]  /*9480*/  IMAD.MOV.U32 R6, RZ, RZ, R22 ;  /* 0x000000ffff067224 */ /* 0x000fc600078e0016 */
[----:B------:R-:W-:Y:S02]  /*9490*/  SEL R21, R4, R3, !P0 ;  /* 0x0000000304157207 */ /* 0x000fe40004000000 */
[----:B------:R-:W-:-:S07]  /*94a0*/  SEL R20, R3, R4, !P0 ;  /* 0x0000000403147207 */ /* 0x000fce0004000000 */
.L_x_289:
[----:B------:R-:W-:-:S08]  /*94b0*/  NOP ;  /* 0x0000000000007918 */ /* 0x000fd00000000000 */
[----:B------:R-:W0:-:S00]  /*94c0*/  USETMAXREG.DEALLOC.CTAPOOL 0x28 ;  /* 0x00000028000079c8 */ /* 0x000e0000080e0500 */
[----:B0-----:R-:W-:-:S13]  /*94d0*/  ISETP.NE.AND P0, PT, R0, RZ, PT ;  /* 0x000000ff0000720c */ /* 0x001fda0003f05270 */
[----:B------:R-:W-:Y:S05]  /*94e0*/  @P0 EXIT ;  /* 0x000000000000094d */ /* 0x000fea0003800000 */
[----:B------:R-:W-:Y:S01]  /*94f0*/  LOP3.LUT P0, RZ, R8, 0xff, RZ, 0xc0, !PT ;  /* 0x000000ff08ff7812 */ /* 0x000fe2000780c0ff */
[----:B------:R-:W-:Y:S01]  /*9500*/  IMAD.MOV.U32 R0, RZ, RZ, 0x1 ;  /* 0x00000001ff007424 */ /* 0x000fe200078e00ff */
[----:B------:R-:W-:-:S11]  /*9510*/  MOV R3, RZ ;  /* 0x000000ff00037202 */ /* 0x000fd60000000f00 */
[----:B------:R-:W-:Y:S05]  /*9520*/  @!P0 BRA `(.L_x_292) ;  /* 0x0000000c00488947 */ /* 0x000fea0003800000 */
[----:B------:R-:W0:Y:S01]  /*9530*/  LDC R0, c[0x0][0x28c] ;  /* 0x0000a300ff007b82 */ /* 0x000e220000000800 */
[----:B------:R-:W1:Y:S01]  /*9540*/  S2R R11, SR_CgaCtaId ;  /* 0x00000000000b7919 */ /* 0x000e620000008800 */
[----:B------:R-:W-:Y:S01]  /*9550*/  ULDC UR5, c[0x0][0x600] ;  /* 0x0001800000057ab9 */ /* 0x000fe20000000800 */
[----:B------:R-:W-:Y:S01]  /*9560*/  ULDC UR4, c[0x0][0xc] ;  /* 0x0000030000047ab9 */ /* 0x000fe20000000800 */
[----:B------:R-:W-:Y:S01]  /*9570*/  UIADD3 UR16, UR5, -0x1, URZ ;  /* 0xffffffff05107890 */ /* 0x000fe2000fffe03f */
[----:B------:R-:W-:Y:S01]  /*9580*/  BSSY B0, `(.L_x_292) ;  /* 0x00000cc000007945 */ /* 0x000fe20003800000 */
[----:B------:R-:W-:Y:S01]  /*9590*/  ULDC UR6, c[0x0][0x658] ;  /* 0x0001960000067ab9 */ /* 0x000fe20000000800 */
[----:B------:R-:W-:Y:S01]  /*95a0*/  ULDC UR5, c[0x0][0x10] ;  /* 0x0000040000057ab9 */ /* 0x000fe20000000800 */
[----:B------:R-:W-:Y:S01]  /*95b0*/  UMOV UR7, 0xffffffff ;  /* 0xffffffff00077882 */ /* 0x000fe20000000000 */
[----:B------:R-:W-:Y:S01]  /*95c0*/  UMOV UR8, 0x1 ;  /* 0x0000000100087882 */ /* 0x000fe20000000000 */
[----:B------:R-:W-:Y:S01]  /*95d0*/  UIMAD.WIDE.U32 UR4, UR4, UR5, URZ ;  /* 0x00000005040472a5 */ /* 0x000fe2000f8e003f */
[----:B------:R-:W-:Y:S01]  /*95e0*/  IMAD.MOV.U32 R9, RZ, RZ, 0x1 ;  /* 0x00000001ff097424 */ /* 0x000fe200078e00ff */
[----:B------:R-:W-:Y:S01]  /*95f0*/  USHF.L.U32 UR7, UR7, UR6, URZ ;  /* 0x0000000607077299 */ /* 0x000fe2000800063f */
[----:B------:R-:W-:Y:S01]  /*9600*/  LOP3.LUT R13, R19, 0x2, RZ, 0xfc, !PT ;  /* 0x00000002130d7812 */ /* 0x000fe200078efcff */
[----:B------:R-:W-:-:S02]  /*9610*/  USHF.L.U32 UR18, UR8, UR6, URZ ;  /* 0x0000000608127299 */ /* 0x000fc4000800063f */
[----:B------:R-:W-:Y:S01]  /*9620*/  ULOP3.LUT UR17, URZ, UR7, URZ, 0x33, !UPT ;  /* 0x000000073f117292 */ /* 0x000fe2000f8e333f */
[----:B------:R-:W-:Y:S01]  /*9630*/  ULDC UR6, c[0x0][0x14] ;  /* 0x0000050000067ab9 */ /* 0x000fe20000000800 */
[----:B------:R-:W-:Y:S01]  /*9640*/  ULDC.64 UR22, c[0x0][0x198] ;  /* 0x0000660000167ab9 */ /* 0x000fe20000000a00 */
[----:B------:R-:W-:Y:S02]  /*9650*/  UIMAD.WIDE.U32 UR20, UR4, UR6, URZ ;  /* 0x00000006041472a5 */ /* 0x000fe4000f8e003f */
[----:B------:R-:W-:Y:S01]  /*9660*/  UIMAD UR13, UR5, UR6, URZ ;  /* 0x00000006050d72a4 */ /* 0x000fe2000f8e023f */
[----:B0-----:R-:W-:-:S03]  /*9670*/  VIADD R0, R0, 0x1f ;  /* 0x0000001f00007836 */ /* 0x001fc60000000000 */
[----:B------:R-:W-:Y:S02]  /*9680*/  UIADD3 UR13, UR21, UR13, URZ ;  /* 0x0000000d150d7290 */ /* 0x000fe4000fffe03f */
[----:B------:R-:W-:-:S04]  /*9690*/  SHF.R.S32.HI R3, RZ, 0x1f, R0 ;  /* 0x0000001fff037819 */ /* 0x000fc80000011400 */
[----:B------:R-:W-:Y:S01]  /*96a0*/  LEA.HI R8, R3, R0, RZ, 0x5 ;  /* 0x0000000003087211 */ /* 0x000fe200078f28ff */
[C---:B-1----:R-:W-:Y:S01]  /*96b0*/  IMAD.SHL.U32 R10, R11.reuse, 0x10, RZ ;  /* 0x000000100b0a7824 */ /* 0x042fe200078e00ff */
[----:B------:R-:W-:Y:S01]  /*96c0*/  SHF.L.U32 R11, R11, 0x9, RZ ;  /* 0x000000090b0b7819 */ /* 0x000fe200000006ff */
[----:B------:R-:W-:Y:S01]  /*96d0*/  IMAD.MOV.U32 R3, RZ, RZ, RZ ;  /* 0x000000ffff037224 */ /* 0x000fe200078e00ff */
[----:B------:R-:W-:Y:S02]  /*96e0*/  SHF.R.S32.HI R8, RZ, 0x5, R8 ;  /* 0x00000005ff087819 */ /* 0x000fe40000011408 */
[----:B------:R-:W-:Y:S02]  /*96f0*/  MOV R0, 0x1 ;  /* 0x0000000100007802 */ /* 0x000fe40000000f00 */
[----:B------:R-:W-:Y:S01]  /*9700*/  LOP3.LUT R10, R10, 0x70, RZ, 0xc0, !PT ;  /* 0x000000700a0a7812 */ /* 0x000fe200078ec0ff */
[----:B------:R-:W-:Y:S01]  /*9710*/  VIADD R12, R8, 0x1 ;  /* 0x00000001080c7836 */ /* 0x000fe20000000000 */
[----:B------:R-:W-:-:S07]  /*9720*/  LOP3.LUT R11, R11, 0xe00, RZ, 0xc0, !PT ;  /* 0x00000e000b0b7812 */ /* 0x000fce00078ec0ff */
.L_x_303:
[----:B------:R-:W-:-:S03]  /*9730*/  UMOV UR4, 0xffffffff ;  /* 0xffffffff00047882 */ /* 0x000fc60000000000 */
[----:B------:R-:W-:Y:S05]  /*9740*/  BRA.DIV UR4, `(.L_x_293) ;  /* 0x0000000e04a87947 */ /* 0x000fea000b800000 */
[----:B------:R-:W-:-:S13]  /*9750*/  ELECT P6, URZ, PT ;  /* 0x00000000003f782f */ /* 0x000fda00038c0000 */
.L_x_314:
[----:B------:R-:W0:Y:S01]  /*9760*/  LDC R4, c[0x0][0x28c] ;  /* 0x0000a300ff047b82 */ /* 0x000e220000000800 */
[----:B------:R-:W-:Y:S01]  /*9770*/  BSSY B1, `(.L_x_294) ;  /* 0x0000038000017945 */ /* 0x000fe20003800000 */
[----:B0-----:R-:W-:-:S13]  /*9780*/  ISETP.LT.OR P6, PT, R4, 0x1, !P6 ;  /* 0x000000010400780c */ /* 0x001fda00077c1670 */
[----:B------:R-:W-:Y:S05]  /*9790*/  @P6 BRA `(.L_x_295) ;  /* 0x0000000000d46947 */ /* 0x000fea0003800000 */
[----:B------:R-:W-:Y:S01]  /*97a0*/  IMAD.SHL.U32 R22, R20, 0x100, RZ ;  /* 0x0000010014167824 */ /* 0x000fe200078e00ff */
[----:B------:R-:W-:Y:S01]  /*97b0*/  LEA R21, R21, R10, 0x7 ;  /* 0x0000000a15157211 */ /* 0x000fe200078e38ff */
[----:B------:R-:W-:Y:S01]  /*97c0*/  IMAD.MOV.U32 R24, RZ, RZ, RZ ;  /* 0x000000ffff187224 */ /* 0x000fe200078e00ff */
[----:B------:R-:W-:Y:S01]  /*97d0*/  MOV R5, R0 ;  /* 0x0000000000057202 */ /* 0x000fe20000000f00 */
[----:B------:R-:W-:Y:S02]  /*97e0*/  IMAD.MOV.U32 R4, RZ, RZ, R12 ;  /* 0x000000ffff047224 */ /* 0x000fe400078e000c */
[----:B------:R-:W-:-:S07]  /*97f0*/  IMAD.MOV.U32 R14, RZ, RZ, R3 ;  /* 0x000000ffff0e7224 */ /* 0x000fce00078e0003 */
.L_x_298:
[----:B------:R-:W0:Y:S01]  /*9800*/  S2R R20, SR_CgaCtaId ;  /* 0x0000000000147919 */ /* 0x000e220000008800 */
[----:B------:R-:W-:Y:S02]  /*9810*/  MOV R7, 0x400 ;  /* 0x0000040000077802 */ /* 0x000fe40000000f00 */
[----:B------:R-:W-:-:S13]  /*9820*/  LOP3.LUT P1, RZ, R18, 0x7f, RZ, 0xc0, !PT ;  /* 0x0000007f12ff7812 */ /* 0x000fda000782c0ff */
[----:B------:R-:W1:Y:S01]  /*9830*/  @!P1 LDC R15, c[0x0][0x500] ;  /* 0x00014000ff0f9b82 */ /* 0x000e620000000800 */
[----:B0-----:R-:W-:Y:S02]  /*9840*/  LEA R23, R20, R7, 0x18 ;  /* 0x0000000714177211 */ /* 0x001fe400078ec0ff */
[----:B------:R-:W-:-:S03]  /*9850*/  SHF.L.U32 R7, R5, 0x1f, RZ ;  /* 0x0000001f05077819 */ /* 0x000fc600000006ff */
[----:B------:R-:W-:-:S04]  /*9860*/  IMAD R20, R14, 0x8, R23 ;  /* 0x000000080e147824 */ /* 0x000fc800078e0217 */
[----:B------:R-:W0:Y:S02]  /*9870*/  SYNCS.PHASECHK.TRANS64.TRYWAIT P0, [R20+URZ+0x20], R7 ;  /* 0x00002007140075a7 */ /* 0x000e24000800017f */
[----:B01----:R-:W-:Y:S05]  /*9880*/  @!P0 BRA `(.L_x_296) ;  /* 0x0000000c00788947 */ /* 0x003fea0003800000 */
.L_x_315:
[----:B0-----:R-:W-:Y:S01]  /*9890*/  PRMT R7, R13, 0x9910, RZ ;  /* 0x000099100d077816 */ /* 0x001fe200000000ff */
[----:B------:R0:W-:Y:S03]  /*98a0*/  @!P1 SYNCS.ARRIVE.TRANS64 RZ, [R20+URZ], R15 ;  /* 0x0000000f14ff99a7 */ /* 0x0001e6000800003f */
[----:B------:R-:W-:-:S13]  /*98b0*/  ISETP.NE.AND P0, PT, R7, 0x2, PT ;  /* 0x000000020700780c */ /* 0x000fda0003f05270 */
[----:B0-----:R-:W-:Y:S05]  /*98c0*/  @P0 BRA `(.L_x_297) ;  /* 0x0000000000040947 */ /* 0x001fea0003800000 */
[----:B------:R-:W-:Y:S01]  /*98d0*/  BPT.TRAP 0x1 ;  /* 0x000000040000795c */ /* 0x000fe20000300000 */
.L_x_297:
[C---:B------:R-:W-:Y:S01]  /*98e0*/  LEA R7, R14.reuse, R11, 0xc ;  /* 0x0000000b0e077211 */ /* 0x040fe200078e60ff */
[--C-:B------:R-:W-:Y:S01]  /*98f0*/  IMAD R15, R14, 0x8000, R23.reuse ;  /* 0x000080000e0f7824 */ /* 0x100fe200078e0217 */
[----:B------:R-:W-:Y:S01]  /*9900*/  R2UR UR9, R20 ;  /* 0x00000000140972ca */ /* 0x000fe200000e0000 */
[----:B------:R-:W-:Y:S01]  /*9910*/  VIADD R4, R4, 0xffffffff ;  /* 0xffffffff04047836 */ /* 0x000fe20000000000 */
[----:B------:R-:W-:Y:S01]  /*9920*/  UIADD3 UR4, UP0, UR22, 0xf0, URZ ;  /* 0x000000f016047890 */ /* 0x000fe2000ff1e03f */
[----:B------:R-:W-:Y:S01]  /*9930*/  IMAD R7, R7, 0x4, R23 ;  /* 0x0000000407077824 */ /* 0x000fe200078e0217 */
[----:B------:R-:W-:Y:S01]  /*9940*/  R2UR UR5, R15 ;  /* 0x000000000f0572ca */ /* 0x000fe200000e0000 */
[----:B------:R-:W-:Y:S01]  /*9950*/  UIADD3 UR24, UP1, UR22, 0x1f0, URZ ;  /* 0x000001f016187890 */ /* 0x000fe2000ff3e03f */
[----:B------:R-:W-:Y:S01]  /*9960*/  R2UR UR11, R22 ;  /* 0x00000000160b72ca */ /* 0x000fe200000e0000 */
[----:B------:R-:W-:Y:S01]  /*9970*/  UMOV UR6, 0x0 ;  /* 0x0000000000067882 */ /* 0x000fe20000000000 */
[----:B------:R-:W-:Y:S01]  /*9980*/  R2UR UR8, R7 ;  /* 0x00000000070872ca */ /* 0x000fe200000e0000 */
[----:B------:R-:W-:Y:S01]  /*9990*/  UIADD3.X UR25, URZ, UR23, URZ, UP1, !UPT ;  /* 0x000000173f197290 */ /* 0x000fe20008ffe43f */
[----:B------:R-:W-:Y:S01]  /*99a0*/  R2UR UR10, R24 ;  /* 0x00000000180a72ca */ /* 0x000fe200000e0000 */
[----:B------:R-:W-:Y:S01]  /*99b0*/  UMOV UR7, 0x10000000 ;  /* 0x1000000000077882 */ /* 0x000fe20000000000 */
[----:B------:R-:W-:Y:S01]  /*99c0*/  R2UR UR12, R6 ;  /* 0x00000000060c72ca */ /* 0x000fe200000e0000 */
[----:B------:R-:W-:Y:S01]  /*99d0*/  UMOV UR26, 0xff0000 ;  /* 0x00ff0000001a7882 */ /* 0x000fe20000000000 */
[----:B------:R-:W-:Y:S01]  /*99e0*/  R2UR UR19, R21 ;  /* 0x00000000151372ca */ /* 0x000fe200000e0000 */
[----:B------:R-:W-:Y:S01]  /*99f0*/  VIADD R24, R24, 0x20 ;  /* 0x0000002018187836 */ /* 0x000fe20000000000 */
[----:B------:R-:W-:Y:S01]  /*9a00*/  ISETP.GT.AND P1, PT, R4, 0x1, PT ;  /* 0x000000010400780c */ /* 0x000fe20003f24270 */
[----:B------:R-:W-:Y:S01]  /*9a10*/  UIADD3 UR14, UR5, 0x100, URZ ;  /* 0x00000100050e7890 */ /* 0x000fe2000fffe03f */
[----:B------:R-:W-:Y:S01]  /*9a20*/  IADD3 R14, R14, 0x1, RZ ;  /* 0x000000010e0e7810 */ /* 0x000fe20007ffe0ff */
[----:B------:R-:W-:-:S02]  /*9a30*/  UIADD3.X UR5, URZ, UR23, URZ, UP0, !UPT ;  /* 0x000000173f057290 */ /* 0x000fc400087fe43f */
[----:B------:R-:W-:Y:S01]  /*9a40*/  UIADD3 UR15, UR8, 0x20100, URZ ;  /* 0x00020100080f7890 */ /* 0x000fe2000fffe03f */
[C---:B------:R-:W-:Y:S02]  /*9a50*/  ISETP.NE.AND P0, PT, R14.reuse, 0x4, PT ;  /* 0x000000040e00780c */ /* 0x040fe40003f05270 */
[----:B------:R-:W-:Y:S02]  /*9a60*/  UMOV UR8, UR14 ;  /* 0x0000000e00087c82 */ /* 0x000fe40008000000 */
[----:B------:R-:W-:Y:S02]  /*9a70*/  SEL R20, RZ, 0x1, P0 ;  /* 0x00000001ff147807 */ /* 0x000fe40000000000 */
[----:B------:R0:W-:Y:S01]  /*9a80*/  UTMALDG.3D [UR8], [UR4], desc[UR6] ;  /* 0x00000608040075b4 */ /* 0x0001e20008011000 */
[----:B------:R-:W-:Y:S02]  /*9a90*/  SEL R14, R14, RZ, P0 ;  /* 0x000000ff0e0e7207 */ /* 0x000fe40000000000 */
[----:B------:R-:W-:Y:S01]  /*9aa0*/  LOP3.LUT R5, R5, R20, RZ, 0x3c, !PT ;  /* 0x0000001405057212 */ /* 0x000fe200078e3cff */
[----:B0-----:R-:W-:Y:S01]  /*9ab0*/  UMOV UR8, UR15 ;  /* 0x0000000f00087c82 */ /* 0x001fe20008000000 */
[----:B------:R-:W-:-:S02]  /*9ac0*/  UMOV UR11, UR19 ;  /* 0x00000013000b7c82 */ /* 0x000fc40008000000 */
[----:B------:R0:W-:Y:S02]  /*9ad0*/  UTMALDG.3D.MULTICAST [UR8], [UR24], UR26, desc[UR6] ;  /* 0x00000608180073b4 */ /* 0x0001e4000801181a */
[----:B0-----:R-:W-:Y:S05]  /*9ae0*/  @P1 BRA `(.L_x_298) ;  /* 0xfffffffc00441947 */ /* 0x001fea000383ffff */
.L_x_295:
[----:B------:R-:W-:Y:S05]  /*9af0*/  BSYNC B1 ;  /* 0x0000000000017941 */ /* 0x000fea0003800000 */
.L_x_294:
[----:B------:R-:W-:Y:S01]  /*9b00*/  LOP3.LUT P1, RZ, R9, 0xff, RZ, 0xc0, !PT ;  /* 0x000000ff09ff7812 */ /* 0x000fe2000782c0ff */
[----:B------:R-:W-:Y:S01]  /*9b10*/  ULDC.64 UR4, c[0x0][0x650] ;  /* 0x0001940000047ab9 */ /* 0x000fe20000000a00 */
[----:B------:R-:W-:Y:S01]  /*9b20*/  IADD3 R3, R8, R3, RZ ;  /* 0x0000000308037210 */ /* 0x000fe20007ffe0ff */
[----:B------:R-:W-:Y:S01]  /*9b30*/  BSSY B1, `(.L_x_299) ;  /* 0x000006e000017945 */ /* 0x000fe20003800000 */
[----:B------:R-:W-:Y:S01]  /*9b40*/  IADD3 R16, P2, R16, UR20, RZ ;  /* 0x0000001410107c10 */ /* 0x000fe2000ff5e0ff */
[----:B------:R-:W-:Y:S01]  /*9b50*/  IMAD.MOV.U32 R20, RZ, RZ, -0x1 ;  /* 0xffffffffff147424 */ /* 0x000fe200078e00ff */
[----:B------:R-:W-:Y:S01]  /*9b60*/  ISETP.GT.U32.AND P0, PT, R3, 0x3, PT ;  /* 0x000000030300780c */ /* 0x000fe20003f04070 */
[----:B------:R-:W-:Y:S01]  /*9b70*/  IMAD.MOV.U32 R21, RZ, RZ, -0x1 ;  /* 0xffffffffff157424 */ /* 0x000fe200078e00ff */
[----:B------:R-:W-:Y:S02]  /*9b80*/  SHF.R.U32.HI R4, RZ, 0x2, R3 ;  /* 0x00000002ff047819 */ /* 0x000fe40000011603 */
[----:B------:R-:W-:-:S02]  /*9b90*/  ISETP.LT.U32.AND P0, PT, R8, 0x4, P0 ;  /* 0x000000040800780c */ /* 0x000fc40000701070 */
[----:B------:R-:W-:Y:S01]  /*9ba0*/  IADD3.X R17, R17, UR13, RZ, P2, !PT ;  /* 0x0000000d11117c10 */ /* 0x000fe200097fe4ff */
[----:B------:R-:W0:Y:S01]  /*9bb0*/  @P1 S2R R6, SR_CgaCtaId ;  /* 0x0000000000061919 */ /* 0x000e220000008800 */
[----:B------:R-:W-:Y:S02]  /*9bc0*/  @P1 MOV R5, 0x400 ;  /* 0x0000040000051802 */ /* 0x000fe40000000f00 */
[----:B------:R-:W-:Y:S02]  /*9bd0*/  ISETP.GE.U32.AND P2, PT, R16, UR4, PT ;  /* 0x0000000410007c0c */ /* 0x000fe4000bf46070 */
[----:B------:R-:W-:Y:S02]  /*9be0*/  LOP3.LUT R4, R4, 0x1, RZ, 0xc0, !PT ;  /* 0x0000000104047812 */ /* 0x000fe400078ec0ff */
[----:B------:R-:W-:Y:S02]  /*9bf0*/  LOP3.LUT R3, R3, 0x3, RZ, 0xc0, !PT ;  /* 0x0000000303037812 */ /* 0x000fe400078ec0ff */
[----:B------:R-:W-:-:S02]  /*9c00*/  PRMT R9, RZ, 0x7610, R9 ;  /* 0x00007610ff097816 */ /* 0x000fc40000000009 */
[----:B0-----:R-:W-:Y:S02]  /*9c10*/  @P1 LEA R5, R6, R5, 0x18 ;  /* 0x0000000506051211 */ /* 0x001fe400078ec0ff */
[----:B------:R-:W-:Y:S02]  /*9c20*/  MOV R6, 0xffffffff ;  /* 0xffffffff00067802 */ /* 0x000fe40000000f00 */
[----:B------:R0:W-:Y:S01]  /*9c30*/  @P1 SYNCS.ARRIVE.TRANS64.A1T0 RZ, [R5+URZ+0x58], RZ ;  /* 0x000058ff05ff19a7 */ /* 0x0001e2000810003f */
[----:B------:R-:W-:-:S04]  /*9c40*/  ISETP.NE.U32.AND P1, PT, R4, 0x1, PT ;  /* 0x000000010400780c */ /* 0x000fc80003f25070 */
[----:B------:R-:W-:Y:S02]  /*9c50*/  ISETP.GT.U32.AND P1, PT, R8, 0x3, !P1 ;  /* 0x000000030800780c */ /* 0x000fe40004f24070 */
[----:B0-----:R-:W-:Y:S02]  /*9c60*/  SEL R5, RZ, 0x1, !P0 ;  /* 0x00000001ff057807 */ /* 0x001fe40004000000 */
[----:B------:R-:W-:Y:S02]  /*9c70*/  ISETP.GE.U32.AND.EX P0, PT, R17, UR5, PT, P2 ;  /* 0x0000000511007c0c */ /* 0x000fe4000bf06120 */
[----:B------:R-:W-:-:S04]  /*9c80*/  SEL R4, RZ, 0x1, !P1 ;  /* 0x00000001ff047807 */ /* 0x000fc80004800000 */
[----:B------:R-:W-:Y:S02]  /*9c90*/  LOP3.LUT R0, R4, R0, R5, 0x96, !PT ;  /* 0x0000000004007212 */ /* 0x000fe400078e9605 */
[----:B------:R-:W-:-:S05]  /*9ca0*/  PRMT R4, RZ, 0x7610, R4 ;  /* 0x00007610ff047816 */ /* 0x000fca0000000004 */
[----:B------:R-:W-:Y:S05]  /*9cb0*/  @P0 BRA `(.L_x_300) ;  /* 0x0000000400540947 */ /* 0x000fea0003800000 */
[----:B------:R-:W0:Y:S01]  /*9cc0*/  S2R R15, SR_CTAID.X ;  /* 0x00000000000f7919 */ /* 0x000e220000002500 */
[----:B------:R-:W-:Y:S01]  /*9cd0*/  ULDC.64 UR4, c[0x0][0x628] ;  /* 0x00018a0000047ab9 */ /* 0x000fe20000000a00 */
[----:B------:R-:W-:Y:S01]  /*9ce0*/  ULDC UR7, c[0x0][0x630] ;  /* 0x00018c0000077ab9 */ /* 0x000fe20000000800 */
[----:B------:R-:W-:Y:S01]  /*9cf0*/  ISETP.NE.U32.AND P0, PT, RZ, UR4, PT ;  /* 0x00000004ff007c0c */ /* 0x000fe2000bf05070 */
[----:B------:R-:W1:Y:S01]  /*9d00*/  S2R R20, SR_CTAID.Y ;  /* 0x0000000000147919 */ /* 0x000e620000002600 */
[----:B------:R-:W-:Y:S01]  /*9d10*/  ULDC UR8, c[0x0][0x150] ;  /* 0x0000540000087ab9 */ /* 0x000fe20000000800 */
[----:B------:R-:W-:Y:S01]  /*9d20*/  IMAD.MOV.U32 R4, RZ, RZ, R16 ;  /* 0x000000ffff047224 */ /* 0x000fe200078e0010 */
[----:B------:R-:W-:Y:S01]  /*9d30*/  ISETP.NE.AND.EX P0, PT, RZ, UR5, PT, P0 ;  /* 0x00000005ff007c0c */ /* 0x000fe2000bf05300 */
[----:B------:R-:W-:Y:S01]  /*9d40*/  IMAD.MOV.U32 R5, RZ, RZ, R17 ;  /* 0x000000ffff057224 */ /* 0x000fe200078e0011 */
[----:B0-----:R-:W-:-:S11]  /*9d50*/  I2FP.F32.U32 R22, R15 ;  /* 0x0000000f00167245 */ /* 0x001fd60000201000 */
[----:B------:R-:W-:Y:S05]  /*9d60*/  @!P0 BRA `(.L_x_301) ;  /* 0x0000000000288947 */ /* 0x000fea0003800000 */
[----:B------:R-:W-:Y:S02]  /*9d70*/  ULDC UR6, c[0x0][0x634] ;  /* 0x00018d0000067ab9 */ /* 0x000fe40000000800 */
[----:B------:R-:W-:-:S04]  /*9d80*/  IADD3 R5, P0, R16, UR6, RZ ;  /* 0x0000000610057c10 */ /* 0x000fc8000ff1e0ff */
[----:B------:R-:W-:-:S05]  /*9d90*/  IADD3.X R21, RZ, R17, RZ, P0, !PT ;  /* 0x00000011ff157210 */ /* 0x000fca00007fe4ff */
[----:B------:R-:W-:-:S04]  /*9da0*/  IMAD.WIDE.U32 R6, R21, UR4, RZ ;  /* 0x0000000415067c25 */ /* 0x000fc8000f8e00ff */
[----:B------:R-:W-:-:S04]  /*9db0*/  IMAD.WIDE.U32 R6, P0, R5, UR5, R6 ;  /* 0x0000000505067c25 */ /* 0x000fc8000f800006 */
[----:B------:R-:W-:-:S04]  /*9dc0*/  IMAD.WIDE.U32 R4, R5, UR4, RZ ;  /* 0x0000000405047c25 */ /* 0x000fc8000f8e00ff */
[----:B------:R-:W-:Y:S01]  /*9dd0*/  IMAD.MOV.U32 R4, RZ, RZ, R7 ;  /* 0x000000ffff047224 */ /* 0x000fe200078e0007 */
[----:B------:R-:W-:Y:S01]  /*9de0*/  IADD3 RZ, P1, R5, R6, RZ ;  /* 0x0000000605ff7210 */ /* 0x000fe20007f3e0ff */
[----:B------:R-:W-:-:S04]  /*9df0*/  IMAD.X R5, RZ, RZ, RZ, P0 ;  /* 0x000000ffff057224 */ /* 0x000fc800000e06ff */
[----:B------:R-:W-:-:S08]  /*9e00*/  IMAD.WIDE.U32.X R4, R21, UR5, R4, P1 ;  /* 0x0000000515047c25 */ /* 0x000fd000088e0404 */
.L_x_301:
[--C-:B------:R-:W-:Y:S01]  /*9e10*/  SHF.R.U64 R14, R4, UR7, R5.reuse ;  /* 0x00000007040e7c19 */ /* 0x100fe20008001205 */
[----:B------:R-:W-:Y:S01]  /*9e20*/  FMUL R22, R22, UR8 ;  /* 0x0000000816167c20 */ /* 0x000fe20008400000 */
[----:B------:R-:W-:Y:S01]  /*9e30*/  SHF.R.U32.HI R4, RZ, UR7, R5 ;  /* 0x00000007ff047c19 */ /* 0x000fe20008011605 */
[----:B------:R-:W0:Y:S01]  /*9e40*/  LDC R6, c[0x0][0x144] ;  /* 0x00005100ff067b82 */ /* 0x000e220000000800 */
[----:B------:R-:W-:Y:S01]  /*9e50*/  IADD3 R5, P0, RZ, -R14, RZ ;  /* 0x8000000eff057210 */ /* 0x000fe20007f1e0ff */
[----:B------:R-:W-:Y:S01]  /*9e60*/  ULDC UR6, c[0x0][0x154] ;  /* 0x0000550000067ab9 */ /* 0x000fe20000000800 */
[----:B-1----:R-:W-:Y:S01]  /*9e70*/  I2FP.F32.U32 R7, R20 ;  /* 0x0000001400077245 */ /* 0x002fe20000201000 */
[----:B------:R-:W1:Y:S01]  /*9e80*/  F2I.U32.TRUNC.NTZ R22, R22 ;  /* 0x0000001600167305 */ /* 0x000e62000020f000 */
[----:B------:R-:W-:Y:S01]  /*9e90*/  IADD3.X R4, RZ, ~R4, RZ, P0, !PT ;  /* 0x80000004ff047210 */ /* 0x000fe200007fe4ff */
[----:B------:R-:W-:Y:S01]  /*9ea0*/  ULDC.64 UR4, c[0x0][0x620] ;  /* 0x0001880000047ab9 */ /* 0x000fe20000000a00 */
[----:B------:R-:W-:Y:S01]  /*9eb0*/  ISETP.NE.AND P2, PT, R2, 0x1, PT ;  /* 0x000000010200780c */ /* 0x000fe20003f45270 */
[----:B------:R-:W-:Y:S01]  /*9ec0*/  FMUL R23, R7, UR6 ;  /* 0x0000000607177c20 */ /* 0x000fe20008400000 */
[----:B------:R-:W2:Y:S01]  /*9ed0*/  LDC R25, c[0x0][0x148] ;  /* 0x00005200ff197b82 */ /* 0x000ea20000000800 */
[----:B------:R-:W-:Y:S01]  /*9ee0*/  IMAD R4, R4, UR4, RZ ;  /* 0x0000000404047c24 */ /* 0x000fe2000f8e02ff */
[----:B------:R-:W-:-:S02]  /*9ef0*/  ULDC.64 UR6, c[0x0][0x640] ;  /* 0x0001900000067ab9 */ /* 0x000fc40000000a00 */
[----:B------:R-:W-:Y:S01]  /*9f00*/  ISETP.NE.U32.AND P0, PT, RZ, UR6, PT ;  /* 0x00000006ff007c0c */ /* 0x000fe2000bf05070 */
[----:B------:R-:W3:Y:S01]  /*9f10*/  F2I.U32.TRUNC.NTZ R23, R23 ;  /* 0x0000001700177305 */ /* 0x000ee2000020f000 */
[C---:B------:R-:W-:Y:S02]  /*9f20*/  IMAD R7, R5.reuse, UR5, R4 ;  /* 0x0000000505077c24 */ /* 0x040fe4000f8e0204 */
[----:B------:R-:W-:Y:S01]  /*9f30*/  IMAD.WIDE.U32 R4, R5, UR4, R16 ;  /* 0x0000000405047c25 */ /* 0x000fe2000f8e0010 */
[----:B------:R-:W-:Y:S01]  /*9f40*/  ULDC UR4, c[0x0][0x618] ;  /* 0x0001860000047ab9 */ /* 0x000fe20000000800 */
[----:B------:R-:W-:Y:S02]  /*9f50*/  ISETP.NE.AND.EX P0, PT, RZ, UR7, PT, P0 ;  /* 0x00000007ff007c0c */ /* 0x000fe4000bf05300 */
[----:B------:R-:W-:Y:S02]  /*9f60*/  IMAD.IADD R5, R5, 0x1, R7 ;  /* 0x0000000105057824 */ /* 0x000fe400078e0207 */
[----:B-1----:R-:W-:-:S03]  /*9f70*/  IMAD.MOV R22, RZ, RZ, -R22 ;  /* 0x000000ffff167224 */ /* 0x002fc600078e0a16 */
[----:B------:R-:W-:Y:S01]  /*9f80*/  SHF.R.U64 R21, R4, UR4, R5 ;  /* 0x0000000404157c19 */ /* 0x000fe20008001205 */
[----:B0-----:R-:W-:Y:S01]  /*9f90*/  IMAD R15, R6, R22, R15 ;  /* 0x00000016060f7224 */ /* 0x001fe200078e020f */
[----:B------:R-:W-:Y:S01]  /*9fa0*/  SHF.R.U32.HI R4, RZ, UR4, R5 ;  /* 0x00000004ff047c19 */ /* 0x000fe20008011605 */
[----:B------:R-:W-:Y:S01]  /*9fb0*/  ULDC UR4, c[0x0][0x608] ;  /* 0x0001820000047ab9 */ /* 0x000fe20000000800 */
[----:B---3--:R-:W-:Y:S02]  /*9fc0*/  IADD3 R6, -R23, RZ, RZ ;  /* 0x000000ff17067210 */ /* 0x008fe40007ffe1ff */
[--C-:B------:R-:W-:Y:S02]  /*9fd0*/  SHF.R.U64 R22, R21, UR4, R4.reuse ;  /* 0x0000000415167c19 */ /* 0x100fe40008001204 */
[----:B------:R-:W-:Y:S01]  /*9fe0*/  SHF.R.U32.HI R5, RZ, UR4, R4 ;  /* 0x00000004ff057c19 */ /* 0x000fe20008011604 */
[----:B------:R-:W-:Y:S01]  /*9ff0*/  ULDC UR4, c[0x0][0x658] ;  /* 0x0001960000047ab9 */ /* 0x000fe20000000800 */
[----:B--2---:R-:W-:-:S02]  /*a000*/  @P2 IMAD R15, R25, R6, R20 ;  /* 0x00000006190f2224 */ /* 0x004fc400078e0214 */
[--C-:B------:R-:W-:Y:S02]  /*a010*/  SHF.R.U64 R20, R22, UR4, R5.reuse ;  /* 0x0000000416147c19 */ /* 0x100fe40008001205 */
[----:B------:R-:W-:-:S03]  /*a020*/  SHF.R.U32.HI R23, RZ, UR4, R5 ;  /* 0x00000004ff177c19 */ /* 0x000fc60008011605 */
[----:B------:R-:W-:Y:S02]  /*a030*/  IMAD.MOV.U32 R6, RZ, RZ, R20 ;  /* 0x000000ffff067224 */ /* 0x000fe400078e0014 */
[----:B------:R-:W-:Y:S01]  /*a040*/  IMAD.MOV.U32 R5, RZ, RZ, R23 ;  /* 0x000000ffff057224 */ /* 0x000fe200078e0017 */
[----:B------:R-:W-:Y:S06]  /*a050*/  @!P0 BRA `(.L_x_302) ;  /* 0x00000000002c8947 */ /* 0x000fec0003800000 */
        /* <DEDUP_REMOVED lines=9> */
[----:B------:R-:W-:-:S03]  /*a0f0*/  IMAD.WIDE.U32.X R4, R23, UR7, R4, P1 ;  /* 0x0000000717047c25 */ /* 0x000fc600088e0404 */
[----:B------:R-:W-:-:S07]  /*a100*/  MOV R6, R4 ;  /* 0x0000000400067202 */ /* 0x000fce0000000f00 */
.L_x_302:
[----:B------:R-:W-:Y:S01]  /*a110*/  ULDC UR4, c[0x0][0x648] ;  /* 0x0001920000047ab9 */ /* 0x000fe20000000800 */
[----:B------:R-:W-:Y:S01]  /*a120*/  LOP3.LUT R4, R22, UR17, RZ, 0xc0, !PT ;  /* 0x0000001116047c12 */ /* 0x000fe2000f8ec0ff */
[----:B------:R-:W-:Y:S01]  /*a130*/  ULDC UR5, c[0x0][0x610] ;  /* 0x0001840000057ab9 */ /* 0x000fe20000000800 */
[----:B------:R-:W-:Y:S01]  /*a140*/  SHF.R.U64 R5, R6, UR4, R5 ;  /* 0x0000000406057c19 */ /* 0x000fe20008001205 */
[----:B------:R-:W-:Y:S01]  /*a150*/  ULDC UR4, c[0x0][0x638] ;  /* 0x00018e0000047ab9 */ /* 0x000fe20000000800 */
[----:B------:R-:W-:Y:S02]  /*a160*/  LOP3.LUT R21, R21, UR16, RZ, 0xc0, !PT ;  /* 0x0000001015157c12 */ /* 0x000fe4000f8ec0ff */
[----:B------:R-:W-:Y:S01]  /*a170*/  MOV R6, R14 ;  /* 0x0000000e00067202 */ /* 0x000fe20000000f00 */
[----:B------:R-:W-:Y:S02]  /*a180*/  IMAD.MOV R7, RZ, RZ, -R5 ;  /* 0x000000ffff077224 */ /* 0x000fe400078e0a05 */
[----:B------:R-:W-:-:S02]  /*a190*/  IMAD R4, R5, UR18, R4 ;  /* 0x0000001205047c24 */ /* 0x000fc4000f8e0204 */
[----:B------:R-:W-:Y:S01]  /*a1a0*/  IMAD R20, R7, UR4, R20 ;  /* 0x0000000407147c24 */ /* 0x000fe2000f8e0214 */
[----:B------:R-:W-:Y:S01]  /*a1b0*/  ULDC UR4, c[0x0][0x600] ;  /* 0x0001800000047ab9 */ /* 0x000fe20000000800 */
[----:B------:R-:W-:Y:S02]  /*a1c0*/  IMAD R15, R4, UR5, R15 ;  /* 0x00000005040f7c24 */ /* 0x000fe4000f8e020f */
[----:B------:R-:W-:Y:S02]  /*a1d0*/  IMAD R20, R20, UR4, R21 ;  /* 0x0000000414147c24 */ /* 0x000fe4000f8e0215 */
[----:B------:R-:W-:-:S03]  /*a1e0*/  IMAD.MOV.U32 R4, RZ, RZ, 0x1 ;  /* 0x00000001ff047424 */ /* 0x000fc600078e00ff */
[----:B------:R-:W-:Y:S02]  /*a1f0*/  SEL R21, R20, R15, !P2 ;  /* 0x0000000f14157207 */ /* 0x000fe40005000000 */
[----:B------:R-:W-:-:S07]  /*a200*/  SEL R20, R15, R20, !P2 ;  /* 0x000000140f147207 */ /* 0x000fce0005000000 */
.L_x_300:
[----:B------:R-:W-:Y:S05]  /*a210*/  BSYNC B1 ;  /* 0x0000000000017941 */ /* 0x000fea0003800000 */
.L_x_299:
[----:B------:R-:W-:-:S13]  /*a220*/  LOP3.LUT P0, RZ, R4, 0xff, RZ, 0xc0, !PT ;  /* 0x000000ff04ff7812 */ /* 0x000fda000780c0ff */
[----:B------:R-:W-:Y:S05]  /*a230*/  @P0 BRA `(.L_x_303) ;  /* 0xfffffff4003c0947 */ /* 0x000fea000383ffff */
[----:B------:R-:W-:Y:S05]  /*a240*/  BSYNC B0 ;  /* 0x0000000000007941 */ /* 0x000fea0003800000 */
.L_x_292:
[----:B------:R-:W-:-:S03]  /*a250*/  UMOV UR4, 0xffffffff ;  /* 0xffffffff00047882 */ /* 0x000fc60000000000 */
[----:B------:R-:W-:Y:S05]  /*a260*/  BRA.DIV UR4, `(.L_x_304) ;  /* 0x0000000604147947 */ /* 0x000fea000b800000 */
[----:B------:R-:W-:-:S13]  /*a270*/  ELECT P6, URZ, PT ;  /* 0x00000000003f782f */ /* 0x000fda00038c0000 */
.L_x_318:
[----:B------:R-:W-:Y:S04]  /*a280*/  BSSY B0, `(.L_x_305) ;  /* 0x000002b000007945 */ /* 0x000fe80003800000 */
[----:B------:R-:W-:Y:S05]  /*a290*/  @!P6 BRA `(.L_x_306) ;  /* 0x0000000000a4e947 */ /* 0x000fea0003800000 */
[----:B------:R-:W-:-:S04]  /*a2a0*/  LOP3.LUT R19, R19, 0x2, RZ, 0xfc, !PT ;  /* 0x0000000213137812 */ /* 0x000fc800078efcff */
[----:B------:R-:W-:-:S13]  /*a2b0*/  ISETP.NE.AND P0, PT, R19, 0x3, PT ;  /* 0x000000031300780c */ /* 0x000fda0003f05270 */
[----:B------:R-:W-:Y:S05]  /*a2c0*/  @!P0 BRA `(.L_x_307) ;  /* 0x0000000000048947 */ /* 0x000fea0003800000 */
[----:B------:R-:W-:Y:S01]  /*a2d0*/  BPT.TRAP 0x1 ;  /* 0x000000040000795c */ /* 0x000fe20000300000 */
.L_x_307:
[----:B------:R-:W0:Y:S01]  /*a2e0*/  S2R R5, SR_CgaCtaId ;  /* 0x0000000000057919 */ /* 0x000e220000008800 */
[----:B------:R-:W-:Y:S02]  /*a2f0*/  MOV R2, 0x400 ;  /* 0x0000040000027802 */ /* 0x000fe40000000f00 */
[----:B------:R-:W-:Y:S02]  /*a300*/  SHF.L.U32 R4, R0, 0x1f, RZ ;  /* 0x0000001f00047819 */ /* 0x000fe400000006ff */
[----:B0-----:R-:W-:-:S05]  /*a310*/  LEA R2, R5, R2, 0x18 ;  /* 0x0000000205027211 */ /* 0x001fca00078ec0ff */
[----:B------:R-:W-:-:S04]  /*a320*/  VIADD R2, R2, 0x20 ;  /* 0x0000002002027836 */ /* 0x000fc80000000000 */
[C---:B------:R-:W-:Y:S01]  /*a330*/  IMAD R7, R3.reuse, 0x8, R2 ;  /* 0x0000000803077824 */ /* 0x040fe200078e0202 */
[----:B------:R-:W-:-:S03]  /*a340*/  IADD3 R3, R3, 0x1, RZ ;  /* 0x0000000103037810 */ /* 0x000fc60007ffe0ff */
[----:B------:R-:W0:Y:S01]  /*a350*/  SYNCS.PHASECHK.TRANS64.TRYWAIT P0, [R7+URZ], R4 ;  /* 0x00000004070075a7 */ /* 0x000e22000800017f */
[----:B------:R-:W-:-:S04]  /*a360*/  ISETP.NE.AND P1, PT, R3, 0x4, PT ;  /* 0x000000040300780c */ /* 0x000fc80003f25270 */
[----:B------:R-:W-:Y:S02]  /*a370*/  SEL R5, RZ, 0x1, P1 ;  /* 0x00000001ff057807 */ /* 0x000fe40000800000 */
[----:B------:R-:W-:Y:S02]  /*a380*/  SEL R3, R3, RZ, P1 ;  /* 0x000000ff03037207 */ /* 0x000fe40000800000 */
[----:B------:R-:W-:-:S03]  /*a390*/  LOP3.LUT R6, R0, R5, RZ, 0x3c, !PT ;  /* 0x0000000500067212 */ /* 0x000fc600078e3cff */
[----:B------:R-:W-:Y:S01]  /*a3a0*/  IMAD R8, R3, 0x8, R2 ;  /* 0x0000000803087824 */ /* 0x000fe200078e0202 */
[----:B------:R-:W-:Y:S01]  /*a3b0*/  SHF.L.U32 R5, R6, 0x1f, RZ ;  /* 0x0000001f06057819 */ /* 0x000fe200000006ff */
[----:B0-----:R-:W-:Y:S06]  /*a3c0*/  @!P0 BRA `(.L_x_308) ;  /* 0x0000000000dc8947 */ /* 0x001fec0003800000 */
.L_x_319:
[----:B------:R-:W1:Y:S01]  /*a3d0*/  SYNCS.PHASECHK.TRANS64.TRYWAIT P0, [R8+URZ], R5 ;  /* 0x00000005080075a7 */ /* 0x000e62000800017f */
[----:B------:R-:W-:-:S05]  /*a3e0*/  VIADD R0, R3, 0x1 ;  /* 0x0000000103007836 */ /* 0x000fca0000000000 */
[----:B------:R-:W-:-:S04]  /*a3f0*/  ISETP.NE.AND P1, PT, R0, 0x4, PT ;  /* 0x000000040000780c */ /* 0x000fc80003f25270 */
[----:B------:R-:W-:Y:S02]  /*a400*/  SEL R3, RZ, 0x1, P1 ;  /* 0x00000001ff037807 */ /* 0x000fe40000800000 */
[----:B0-----:R-:W-:Y:S02]  /*a410*/  SEL R7, R0, RZ, P1 ;  /* 0x000000ff00077207 */ /* 0x001fe40000800000 */
[----:B------:R-:W-:Y:S02]  /*a420*/  LOP3.LUT R9, R6, R3, RZ, 0x3c, !PT ;  /* 0x0000000306097212 */ /* 0x000fe400078e3cff */
[----:B------:R-:W-:Y:S02]  /*a430*/  LEA R11, R7, R2, 0x3 ;  /* 0x00000002070b7211 */ /* 0x000fe400078e18ff */
[----:B------:R-:W-:Y:S01]  /*a440*/  SHF.L.U32 R6, R9, 0x1f, RZ ;  /* 0x0000001f09067819 */ /* 0x000fe200000006ff */
[----:B-1----:R-:W-:Y:S06]  /*a450*/  @!P0 BRA `(.L_x_309) ;  /* 0x0000000000cc8947 */ /* 0x002fec0003800000 */
.L_x_320:
[----:B------:R-:W1:Y:S01]  /*a460*/  SYNCS.PHASECHK.TRANS64.TRYWAIT P0, [R11+URZ], R6 ;  /* 0x000000060b0075a7 */ /* 0x000e62000800017f */
[----:B------:R-:W-:-:S05]  /*a470*/  VIADD R0, R7, 0x1 ;  /* 0x0000000107007836 */ /* 0x000fca0000000000 */
[----:B------:R-:W-:-:S04]  /*a480*/  ISETP.NE.AND P1, PT, R0, 0x4, PT ;  /* 0x000000040000780c */ /* 0x000fc80003f25270 */
[----:B------:R-:W-:Y:S02]  /*a490*/  SEL R4, RZ, 0x1, P1 ;  /* 0x00000001ff047807 */ /* 0x000fe40000800000 */
[----:B------:R-:W-:Y:S02]  /*a4a0*/  SEL R3, R0, RZ, P1 ;  /* 0x000000ff00037207 */ /* 0x000fe40000800000 */
[----:B------:R-:W-:Y:S01]  /*a4b0*/  LOP3.LUT R0, R9, R4, RZ, 0x3c, !PT ;  /* 0x0000000409007212 */ /* 0x000fe200078e3cff */
[----:B-1----:R-:W-:Y:S06]  /*a4c0*/  @!P0 BRA `(.L_x_310) ;  /* 0x0000000000c48947 */ /* 0x002fec0003800000 */
.L_x_321:
[----:B------:R-:W-:Y:S02]  /*a4d0*/  LEA R3, R3, R2, 0x3 ;  /* 0x0000000203037211 */ /* 0x000fe400078e18ff */
[----:B------:R-:W-:-:S07]  /*a4e0*/  SHF.L.U32 R0, R0, 0x1f, RZ ;  /* 0x0000001f00007819 */ /* 0x000fce00000006ff */
.L_x_311:
[----:B--2---:R2:W3:Y:S02]  /*a4f0*/  SYNCS.PHASECHK.TRANS64.TRYWAIT P0, [R3+URZ], R0 ;  /* 0x00000000030075a7 */ /* 0x0044e4000800017f */
[----:B---3--:R-:W-:Y:S05]  /*a500*/  @!P0 NANOSLEEP.SYNCS 0x989680 ;  /* 0x009896800000895d */ /* 0x008fea0003900000 */
[----:B------:R-:W3:Y:S02]  /*a510*/  @!P0 SYNCS.PHASECHK.TRANS64 P0, [R3+URZ], R0 ;  /* 0x00000000030085a7 */ /* 0x000ee4000800007f */
[----:B---3--:R-:W-:Y:S05]  /*a520*/  @!P0 BRA `(.L_x_311) ;  /* 0xfffffffc00f08947 */ /* 0x008fea000383ffff */
.L_x_306:
[----:B------:R-:W-:Y:S05]  /*a530*/  BSYNC B0 ;  /* 0x0000000000007941 */ /* 0x000fea0003800000 */
.L_x_305:
[----:B------:R-:W-:Y:S05]  /*a540*/  EXIT ;  /* 0x000000000000794d */ /* 0x000fea0003800000 */
.L_x_21:
[----:B----4-:R4:W0:Y:S02]  /*a550*/  SYNCS.PHASECHK.TRANS64.TRYWAIT P1, [R3+URZ], R0 ;  /* 0x00000000030075a7 */ /* 0x010824000802017f */
[----:B0-----:R-:W-:Y:S05]  /*a560*/  @!P1 NANOSLEEP.SYNCS 0x989680 ;  /* 0x009896800000995d */ /* 0x001fea0003900000 */
[----:B------:R-:W0:Y:S02]  /*a570*/  @!P1 SYNCS.PHASECHK.TRANS64 P1, [R3+URZ], R0 ;  /* 0x00000000030095a7 */ /* 0x000e24000802007f */
[----:B0-----:R-:W-:Y:S05]  /*a580*/  @!P1 BRA `(.L_x_21) ;  /* 0xfffffffc00f09947 */ /* 0x001fea000383ffff */
[----:B------:R-:W-:Y:S05]  /*a590*/  BRA `(.L_x_20) ;  /* 0xffffff6c00e07947 */ /* 0x000fea000383ffff */
.L_x_26:
[----:B-1----:R1:W3:Y:S02]  /*a5a0*/  SYNCS.PHASECHK.TRANS64.TRYWAIT P1, [R5+URZ], R4 ;  /* 0x00000004050075a7 */ /* 0x0022e4000802017f */
[----:B---3--:R-:W-:Y:S05]  /*a5b0*/  @!P1 NANOSLEEP.SYNCS 0x989680 ;  /* 0x009896800000995d */ /* 0x008fea0003900000 */
[----:B------:R-:W3:Y:S02]  /*a5c0*/  @!P1 SYNCS.PHASECHK.TRANS64 P1, [R5+URZ], R4 ;  /* 0x00000004050095a7 */ /* 0x000ee4000802007f */
[----:B---3--:R-:W-:Y:S05]  /*a5d0*/  @!P1 BRA `(.L_x_26) ;  /* 0xfffffffc00f09947 */ /* 0x008fea000383ffff */
[----:B------:R-:W-:Y:S05]  /*a5e0*/  BRA `(.L_x_25) ;  /* 0xffffff7400207947 */ /* 0x000fea000383ffff */
.L_x_293:
[----:B------:R-:W-:Y:S01]  /*a5f0*/  BSSY B1, `(.L_x_312) ;  /* 0x0000006000017945 */ /* 0x000fe20003800000 */
[----:B------:R-:W-:-:S07]  /*a600*/  IMAD.MOV.U32 R15, RZ, RZ, -0x1 ;  /* 0xffffffffff0f7424 */ /* 0x000fce00078e00ff */
[----:B------:R-:W-:Y:S05]  /*a610*/  WARPSYNC.COLLECTIVE R15, `(.L_x_313) ;  /* 0x000000000f0c7348 */ /* 0x000fea0003c00000 */
[----:B------:R-:W-:Y:S02]  /*a620*/  ELECT P6, UR62, PT ;  /* 0x00000000003e782f */ /* 0x000fe400038c0000 */
[----:B------:R-:W-:Y:S01]  /*a630*/  MOV R14, UR62 ;  /* 0x0000003e000e7c02 */ /* 0x000fe20008000f00 */
[----:B------:R-:W-:Y:S10]  /*a640*/  ENDCOLLECTIVE ;  /* 0x000000000000791b */ /* 0x000ff40003800000 */
.L_x_313:
[----:B------:R-:W-:Y:S05]  /*a650*/  BSYNC B1 ;  /* 0x0000000000017941 */ /* 0x000fea0003800000 */
.L_x_312:
[----:B------:R-:W-:Y:S05]  /*a660*/  BRA `(.L_x_314) ;  /* 0xfffffff0003c7947 */ /* 0x000fea000383ffff */
.L_x_296:
[----:B0-----:R0:W1:Y:S02]  /*a670*/  SYNCS.PHASECHK.TRANS64.TRYWAIT P0, [R20+URZ+0x20], R7 ;  /* 0x00002007140075a7 */ /* 0x001064000800017f */
[----:B-1----:R-:W-:Y:S05]  /*a680*/  @!P0 NANOSLEEP.SYNCS 0x989680 ;  /* 0x009896800000895d */ /* 0x002fea0003900000 */
[----:B------:R-:W1:Y:S02]  /*a690*/  @!P0 SYNCS.PHASECHK.TRANS64 P0, [R20+URZ+0x20], R7 ;  /* 0x00002007140085a7 */ /* 0x000e64000800007f */
[----:B-1----:R-:W-:Y:S05]  /*a6a0*/  @!P0 BRA `(.L_x_296) ;  /* 0xfffffffc00f08947 */ /* 0x002fea000383ffff */
[----:B------:R-:W-:Y:S05]  /*a6b0*/  BRA `(.L_x_315) ;  /* 0xfffffff000747947 */ /* 0x000fea000383ffff */
.L_x_304:
[----:B------:R-:W-:Y:S01]  /*a6c0*/  BSSY B0, `(.L_x_316) ;  /* 0x0000006000007945 */ /* 0x000fe20003800000 */
[----:B------:R-:W-:-:S07]  /*a6d0*/  MOV R15, 0xffffffff ;  /* 0xffffffff000f7802 */ /* 0x000fce0000000f00 */
[----:B------:R-:W-:Y:S05]  /*a6e0*/  WARPSYNC.COLLECTIVE R15, `(.L_x_317) ;  /* 0x000000000f0c7348 */ /* 0x000fea0003c00000 */
[----:B------:R-:W-:Y:S02]  /*a6f0*/  ELECT P6, UR62, PT ;  /* 0x00000000003e782f */ /* 0x000fe400038c0000 */
[----:B------:R-:W-:Y:S01]  /*a700*/  MOV R14, UR62 ;  /* 0x0000003e000e7c02 */ /* 0x000fe20008000f00 */
[----:B------:R-:W-:Y:S10]  /*a710*/  ENDCOLLECTIVE ;  /* 0x000000000000791b */ /* 0x000ff40003800000 */
.L_x_317:
[----:B------:R-:W-:Y:S05]  /*a720*/  BSYNC B0 ;  /* 0x0000000000007941 */ /* 0x000fea0003800000 */
.L_x_316:
[----:B------:R-:W-:Y:S05]  /*a730*/  BRA `(.L_x_318) ;  /* 0xfffffff800d07947 */ /* 0x000fea000383ffff */
.L_x_308:
[----:B0-----:R0:W1:Y:S02]  /*a740*/  SYNCS.PHASECHK.TRANS64.TRYWAIT P0, [R7+URZ], R4 ;  /* 0x00000004070075a7 */ /* 0x001064000800017f */
[----:B-1----:R-:W-:Y:S05]  /*a750*/  @!P0 NANOSLEEP.SYNCS 0x989680 ;  /* 0x009896800000895d */ /* 0x002fea0003900000 */
[----:B------:R-:W1:Y:S02]  /*a760*/  @!P0 SYNCS.PHASECHK.TRANS64 P0, [R7+URZ], R4 ;  /* 0x00000004070085a7 */ /* 0x000e64000800007f */
[----:B-1----:R-:W-:Y:S05]  /*a770*/  @!P0 BRA `(.L_x_308) ;  /* 0xfffffffc00f08947 */ /* 0x002fea000383ffff */
[----:B------:R-:W-:Y:S05]  /*a780*/  BRA `(.L_x_319) ;  /* 0xfffffffc00107947 */ /* 0x000fea000383ffff */
.L_x_309:
[----:B0-----:R0:W1:Y:S02]  /*a790*/  SYNCS.PHASECHK.TRANS64.TRYWAIT P0, [R8+URZ], R5 ;  /* 0x00000005080075a7 */ /* 0x001064000800017f */
[----:B-1----:R-:W-:Y:S05]  /*a7a0*/  @!P0 NANOSLEEP.SYNCS 0x989680 ;  /* 0x009896800000895d */ /* 0x002fea0003900000 */
[----:B------:R-:W1:Y:S02]  /*a7b0*/  @!P0 SYNCS.PHASECHK.TRANS64 P0, [R8+URZ], R5 ;  /* 0x00000005080085a7 */ /* 0x000e64000800007f */
[----:B-1----:R-:W-:Y:S05]  /*a7c0*/  @!P0 BRA `(.L_x_309) ;  /* 0xfffffffc00f08947 */ /* 0x002fea000383ffff */
[----:B------:R-:W-:Y:S05]  /*a7d0*/  BRA `(.L_x_320) ;  /* 0xfffffffc00207947 */ /* 0x000fea000383ffff */
.L_x_310:
[----:B-1----:R1:W2:Y:S02]  /*a7e0*/  SYNCS.PHASECHK.TRANS64.TRYWAIT P0, [R11+URZ], R6 ;  /* 0x000000060b0075a7 */ /* 0x0022a4000800017f */
[----:B--2---:R-:W-:Y:S05]  /*a7f0*/  @!P0 NANOSLEEP.SYNCS 0x989680 ;  /* 0x009896800000895d */ /* 0x004fea0003900000 */
[----:B------:R-:W2:Y:S02]  /*a800*/  @!P0 SYNCS.PHASECHK.TRANS64 P0, [R11+URZ], R6 ;  /* 0x000000060b0085a7 */ /* 0x000ea4000800007f */
[----:B--2---:R-:W-:Y:S05]  /*a810*/  @!P0 BRA `(.L_x_310) ;  /* 0xfffffffc00f08947 */ /* 0x004fea000383ffff */
[----:B------:R-:W-:Y:S05]  /*a820*/  BRA `(.L_x_321) ;  /* 0xfffffffc00287947 */ /* 0x000fea000383ffff */
.L_x_322:
[----:B------:R-:W-:-:S00]  /*a830*/  BRA `(.L_x_322) ;  /* 0xfffffffc00fc7947 */ /* 0x000fc0000383ffff */
[----:B------:R-:W-:-:S00]  /*a840*/  NOP ;  /* 0x0000000000007918 */ /* 0x000fc00000000000 */
        /* <DEDUP_REMOVED lines=11> */
.L_x_323:


//--------------------- .nv.global.init           --------------------------
	.section	.nv.global.init,"aw",@progbits
.nv.global.init:
	.type		$str$22,@object
	.size		$str$22,($str$23 - $str$22)
$str$22:
        /*0000*/ 	.byte	0x6b, 0x5f, 0x74, 0x69, 0x6c, 0x65, 0x5f, 0x63, 0x6f, 0x75, 0x6e, 0x74, 0x20, 0x3e, 0x3d, 0x20
        /*0010*/ 	.byte	0x31, 0x00
	.type		$str$23,@object
	.size		$str$23,(__unnamed_1 - $str$23)
$str$23:
        /*0012*/ 	.byte	0x2f, 0x74, 0x6d, 0x70, 0x2f, 0x63, 0x75, 0x74, 0x6c, 0x61, 0x73, 0x73, 0x5f, 0x73, 0x77, 0x65
        /*0022*/ 	.byte	0x65, 0x70, 0x5f, 0x73, 0x72, 0x63, 0x2f, 0x69, 0x6e, 0x63, 0x6c, 0x75, 0x64, 0x65, 0x2f, 0x63
        /*0032*/ 	.byte	0x75, 0x74, 0x6c, 0x61, 0x73, 0x73, 0x2f, 0x67, 0x65, 0x6d, 0x6d, 0x2f, 0x63, 0x6f, 0x6c, 0x6c
        /*0042*/ 	.byte	0x65, 0x63, 0x74, 0x69, 0x76, 0x65, 0x2f, 0x73, 0x6d, 0x39, 0x30, 0x5f, 0x6d, 0x6d, 0x61, 0x5f
        /*0052*/ 	.byte	0x74, 0x6d, 0x61, 0x5f, 0x67, 0x6d, 0x6d, 0x61, 0x5f, 0x73, 0x73, 0x5f, 0x77, 0x61, 0x72, 0x70
        /*0062*/ 	.byte	0x73, 0x70, 0x65, 0x63, 0x69, 0x61, 0x6c, 0x69, 0x7a, 0x65, 0x64, 0x2e, 0x68, 0x70, 0x70, 0x00
	.type		__unnamed_1,@object
	.size		__unnamed_1,(.L_0 - __unnamed_1)
__unnamed_1:
        /*0072*/ 	.byte	0x76, 0x6f, 0x69, 0x64, 0x20, 0x63, 0x75, 0x74, 0x6c, 0x61, 0x73, 0x73, 0x3a, 0x3a, 0x67, 0x65
        /* <DEDUP_REMOVED lines=175> */
        /*0b72*/ 	.byte	0x75, 0x74, 0x65, 0x3a, 0x3a, 0x69, 0x64, 0x65, 0x6e, 0x74, 0x69, 0x74, 0x79, 0x5d, 0x00
.L_0:


//--------------------- .nv.shared._ZN7cutlass13device_kernelINS_4gemm6kernel13GemmUniversalIN4cute5tupleIJiiiiEEENS1_10collective13CollectiveMmaINS1_34MainloopSm90TmaGmmaWarpSpecializedILi4ENS5_IJNS4_1CILi8EEENSA_ILi1EEESC_EEENS1_35KernelTmaWarpSpecializedCooperativeEEENS5_IJNSA_ILi256EEENSA_ILi128EEENSA_ILi32EEEEEEfNS5_IJlSC_lEEEfSK_NS4_8TiledMMAINS4_8MMA_AtomIJNS4_4SM904GMMA30MMA_64x128x8_F32TF32TF32_SS_TNILNSO_7ScaleInE1ELSQ_1EEEEEENS4_6LayoutINS5_IJNSA_ILi2EEESC_SC_EEENS5_IJSC_NSA_ILi0EEESW_EEEEENS5_IJNS4_10UnderscoreESZ_SZ_EEEEENS4_13SM90_TMA_LOADENS4_14ComposedLayoutINS4_7SwizzleILi3ELi4ELi3EEENS4_18smem_ptr_flag_bitsILi32EEENST_INS5_IJSB_SI_EEENS5_IJSI_SC_EEEEEEEvNS4_8identityENS4_23SM90_TMA_LOAD_MULTICASTES1B_vS1C_EENS_8epilogue10collective6detail29Sm90TmaWarpSpecializedAdapterINS1G_15DefaultEpilogueIfSK_SK_NS1F_6thread17LinearCombinationIfLi1EffLNS1K_9ScaleType4KindE0ELNS_15FloatRoundStyleE2EfEENS1_15EpilogueDefaultEEEEEvvEEEEvNT_6ParamsE --------------------------
	.section	.nv.shared._ZN7cutlass13device_kernelINS_4gemm6kernel13GemmUniversalIN4cute5tupleIJiiiiEEENS1_10collective13CollectiveMmaINS1_34MainloopSm90TmaGmmaWarpSpecializedILi4ENS5_IJNS4_1CILi8EEENSA_ILi1EEESC_EEENS1_35KernelTmaWarpSpecializedCooperativeEEENS5_IJNSA_ILi256EEENSA_ILi128EEENSA_ILi32EEEEEEfNS5_IJlSC_lEEEfSK_NS4_8TiledMMAINS4_8MMA_AtomIJNS4_4SM904GMMA30MMA_64x128x8_F32TF32TF32_SS_TNILNSO_7ScaleInE1ELSQ_1EEEEEENS4_6LayoutINS5_IJNSA_ILi2EEESC_SC_EEENS5_IJSC_NSA_ILi0EEESW_EEEEENS5_IJNS4_10UnderscoreESZ_SZ_EEEEENS4_13SM90_TMA_LOADENS4_14ComposedLayoutINS4_7SwizzleILi3ELi4ELi3EEENS4_18smem_ptr_flag_bitsILi32EEENST_INS5_IJSB_SI_EEENS5_IJSI_SC_EEEEEEEvNS4_8identityENS4_23SM90_TMA_LOAD_MULTICASTES1B_vS1C_EENS_8epilogue10collective6detail29Sm90TmaWarpSpecializedAdapterINS1G_15DefaultEpilogueIfSK_SK_NS1F_6thread17LinearCombinationIfLi1EffLNS1K_9ScaleType4KindE0ELNS_15FloatRoundStyleE2EfEENS1_15EpilogueDefaultEEEEEvvEEEEvNT_6ParamsE,"aw",@nobits
	.sectionflags	@""
	.align	16
	.zero		1024


//--------------------- .nv.shared.reserved.0     --------------------------
	.section	.nv.shared.reserved.0,"aw",@nobits
	.weak		__nv_reservedSMEM_offset_0_alias
	.size		__nv_reservedSMEM_offset_0_alias, 0, 0
	.other		__nv_reservedSMEM_offset_0_alias,@"STO_CUDA_RESERVED_SHARED STV_DEFAULT"
__nv_reservedSMEM_offset_0_alias:
	.zero		0


//--------------------- .nv.global                --------------------------
	.section	.nv.global,"aw",@nobits
.nv.global:
	.type		_ZN40_INTERNAL_f9f058c6_4_k_cu_17b8c817_230204cute1_E,@object
	.size		_ZN40_INTERNAL_f9f058c6_4_k_cu_17b8c817_230204cute1_E,(_ZN40_INTERNAL_f9f058c6_4_k_cu_17b8c817_230204cuda3std3__45__cpo6cbeginE - _ZN40_INTERNAL_f9f058c6_4_k_cu_17b8c817_230204cute1_E)
_ZN40_INTERNAL_f9f058c6_4_k_cu_17b8c817_230204cute1_E:
	.zero		1
	.type		_ZN40_INTERNAL_f9f058c6_4_k_cu_17b8c817_230204cuda3std3__45__cpo6cbeginE,@object
	.size		_ZN40_INTERNAL_f9f058c6_4_k_cu_17b8c817_230204cuda3std3__45__cpo6cbeginE,(_ZN40_INTERNAL_f9f058c6_4_k_cu_17b8c817_230204cuda3std3__48in_placeE - _ZN40_INTERNAL_f9f058c6_4_k_cu_17b8c817_230204cuda3std3__45__cpo6cbeginE)
_ZN40_INTERNAL_f9f058c6_4_k_cu_17b8c817_230204cuda3std3__45__cpo6cbeginE:
	.zero		1
	.type		_ZN40_INTERNAL_f9f058c6_4_k_cu_17b8c817_230204cuda3std3__48in_placeE,@object
	.size		_ZN40_INTERNAL_f9f058c6_4_k_cu_17b8c817_230204cuda3std3__48in_placeE,(_ZN40_INTERNAL_f9f058c6_4_k_cu_17b8c817_230204cuda3std6ranges3__45__cpo9iter_moveE - _ZN40_INTERNAL_f9f058c6_4_k_cu_17b8c817_230204cuda3std3__48in_placeE)
_ZN40_INTERNAL_f9f058c6_4_k_cu_17b8c817_230204cuda3std3__48in_placeE:
	.zero		1
	.type		_ZN40_INTERNAL_f9f058c6_4_k_cu_17b8c817_230204cuda3std6ranges3__45__cpo9iter_moveE,@object
	.size		_ZN40_INTERNAL_f9f058c6_4_k_cu_17b8c817_230204cuda3std6ranges3__45__cpo9iter_moveE,(_ZN40_INTERNAL_f9f058c6_4_k_cu_17b8c817_230204cuda3std3__45__cpo5beginE - _ZN40_INTERNAL_f9f058c6_4_k_cu_17b8c817_230204cuda3std6ranges3__45__cpo9iter_moveE)
_ZN40_INTERNAL_f9f058c6_4_k_cu_17b8c817_230204cuda3std6ranges3__45__cpo9iter_moveE:
	.zero		1
	.type		_ZN40_INTERNAL_f9f058c6_4_k_cu_17b8c817_230204cuda3std3__45__cpo5beginE,@object
	.size		_ZN40_INTERNAL_f9f058c6_4_k_cu_17b8c817_230204cuda3std3__45__cpo5beginE,(_ZN40_INTERNAL_f9f058c6_4_k_cu_17b8c817_230204cuda3std3__442_GLOBAL__N__f9f058c6_4_k_cu_17b8c817_230206ignoreE - _ZN40_INTERNAL_f9f058c6_4_k_cu_17b8c817_230204cuda3std3__45__cpo5beginE)
_ZN40_INTERNAL_f9f058c6_4_k_cu_17b8c817_230204cuda3std3__45__cpo5beginE:
	.zero		1
	.type		_ZN40_INTERNAL_f9f058c6_4_k_cu_17b8c817_230204cuda3std3__442_GLOBAL__N__f9f058c6_4_k_cu_17b8c817_230206ignoreE,@object
	.size		_ZN40_INTERNAL_f9f058c6_4_k_cu_17b8c817_230204cuda3std3__442_GLOBAL__N__f9f058c6_4_k_cu_17b8c817_230206ignoreE,(_ZN40_INTERNAL_f9f058c6_4_k_cu_17b8c817_230204cute7productE - _ZN40_INTERNAL_f9f058c6_4_k_cu_17b8c817_230204cuda3std3__442_GLOBAL__N__f9f058c6_4_k_cu_17b8c817_230206ignoreE)
_ZN40_INTERNAL_f9f058c6_4_k_cu_17b8c817_230204cuda3std3__442_GLOBAL__N__f9f058c6_4_k_cu_17b8c817_230206ignoreE:
	.zero		1
	.type		_ZN40_INTERNAL_f9f058c6_4_k_cu_17b8c817_230204cute7productE,@object
	.size		_ZN40_INTERNAL_f9f058c6_4_k_cu_17b8c817_230204cute7productE,(_ZN40_INTERNAL_f9f058c6_4_k_cu_17b8c817_230204cuda3std3__45__cpo3endE - _ZN40_INTERNAL_f9f058c6_4_k_cu_17b8c817_230204cute7productE)
_ZN40_INTERNAL_f9f058c6_4_k_cu_17b8c817_230204cute7productE:
	.zero		1
	.type		_ZN40_INTERNAL_f9f058c6_4_k_cu_17b8c817_230204cuda3std3__45__cpo3endE,@object
	.size		_ZN40_INTERNAL_f9f058c6_4_k_cu_17b8c817_230204cuda3std3__45__cpo3endE,(_ZN40_INTERNAL_f9f058c6_4_k_cu_17b8c817_230204cuda3std3__419piecewise_constructE - _ZN40_INTERNAL_f9f058c6_4_k_cu_17b8c817_230204cuda3std3__45__cpo3endE)
_ZN40_INTERNAL_f9f058c6_4_k_cu_17b8c817_230204cuda3std3__45__cpo3endE:
	.zero		1
	.type		_ZN40_INTERNAL_f9f058c6_4_k_cu_17b8c817_230204cuda3std3__419piecewise_constructE,@object
	.size		_ZN40_INTERNAL_f9f058c6_4_k_cu_17b8c817_230204cuda3std3__419piecewise_constructE,(_ZN40_INTERNAL_f9f058c6_4_k_cu_17b8c817_230204cuda3std3__45__cpo4cendE - _ZN40_INTERNAL_f9f058c6_4_k_cu_17b8c817_230204cuda3std3__419piecewise_constructE)
_ZN40_INTERNAL_f9f058c6_4_k_cu_17b8c817_230204cuda3std3__419piecewise_constructE:
	.zero		1
	.type		_ZN40_INTERNAL_f9f058c6_4_k_cu_17b8c817_230204cuda3std3__45__cpo4cendE,@object
	.size		_ZN40_INTERNAL_f9f058c6_4_k_cu_17b8c817_230204cuda3std3__45__cpo4cendE,(_ZN40_INTERNAL_f9f058c6_4_k_cu_17b8c817_230204cuda3std6ranges3__45__cpo4swapE - _ZN40_INTERNAL_f9f058c6_4_k_cu_17b8c817_230204cuda3std3__45__cpo4cendE)
_ZN40_INTERNAL_f9f058c6_4_k_cu_17b8c817_230204cuda3std3__45__cpo4cendE:
	.zero		1
	.type		_ZN40_INTERNAL_f9f058c6_4_k_cu_17b8c817_230204cuda3std6ranges3__45__cpo4swapE,@object
	.size		_ZN40_INTERNAL_f9f058c6_4_k_cu_17b8c817_230204cuda3std6ranges3__45__cpo4swapE,(.L_8 - _ZN40_INTERNAL_f9f058c6_4_k_cu_17b8c817_230204cuda3std6ranges3__45__cpo4swapE)
_ZN40_INTERNAL_f9f058c6_4_k_cu_17b8c817_230204cuda3std6ranges3__45__cpo4swapE:
	.zero		1
.L_8:


//--------------------- .nv.constant0._ZN7cutlass13device_kernelINS_4gemm6kernel13GemmUniversalIN4cute5tupleIJiiiiEEENS1_10collective13CollectiveMmaINS1_34MainloopSm90TmaGmmaWarpSpecializedILi4ENS5_IJNS4_1CILi8EEENSA_ILi1EEESC_EEENS1_35KernelTmaWarpSpecializedCooperativeEEENS5_IJNSA_ILi256EEENSA_ILi128EEENSA_ILi32EEEEEEfNS5_IJlSC_lEEEfSK_NS4_8TiledMMAINS4_8MMA_AtomIJNS4_4SM904GMMA30MMA_64x128x8_F32TF32TF32_SS_TNILNSO_7ScaleInE1ELSQ_1EEEEEENS4_6LayoutINS5_IJNSA_ILi2EEESC_SC_EEENS5_IJSC_NSA_ILi0EEESW_EEEEENS5_IJNS4_10UnderscoreESZ_SZ_EEEEENS4_13SM90_TMA_LOADENS4_14ComposedLayoutINS4_7SwizzleILi3ELi4ELi3EEENS4_18smem_ptr_flag_bitsILi32EEENST_INS5_IJSB_SI_EEENS5_IJSI_SC_EEEEEEEvNS4_8identityENS4_23SM90_TMA_LOAD_MULTICASTES1B_vS1C_EENS_8epilogue10collective6detail29Sm90TmaWarpSpecializedAdapterINS1G_15DefaultEpilogueIfSK_SK_NS1F_6thread17LinearCombinationIfLi1EffLNS1K_9ScaleType4KindE0ELNS_15FloatRoundStyleE2EfEENS1_15EpilogueDefaultEEEEEvvEEEEvNT_6ParamsE --------------------------
	.section	.nv.constant0._ZN7cutlass13device_kernelINS_4gemm6kernel13GemmUniversalIN4cute5tupleIJiiiiEEENS1_10collective13CollectiveMmaINS1_34MainloopSm90TmaGmmaWarpSpecializedILi4ENS5_IJNS4_1CILi8EEENSA_ILi1EEESC_EEENS1_35KernelTmaWarpSpecializedCooperativeEEENS5_IJNSA_ILi256EEENSA_ILi128EEENSA_ILi32EEEEEEfNS5_IJlSC_lEEEfSK_NS4_8TiledMMAINS4_8MMA_AtomIJNS4_4SM904GMMA30MMA_64x128x8_F32TF32TF32_SS_TNILNSO_7ScaleInE1ELSQ_1EEEEEENS4_6LayoutINS5_IJNSA_ILi2EEESC_SC_EEENS5_IJSC_NSA_ILi0EEESW_EEEEENS5_IJNS4_10UnderscoreESZ_SZ_EEEEENS4_13SM90_TMA_LOADENS4_14ComposedLayoutINS4_7SwizzleILi3ELi4ELi3EEENS4_18smem_ptr_flag_bitsILi32EEENST_INS5_IJSB_SI_EEENS5_IJSI_SC_EEEEEEEvNS4_8identityENS4_23SM90_TMA_LOAD_MULTICASTES1B_vS1C_EENS_8epilogue10collective6detail29Sm90TmaWarpSpecializedAdapterINS1G_15DefaultEpilogueIfSK_SK_NS1F_6thread17LinearCombinationIfLi1EffLNS1K_9ScaleType4KindE0ELNS_15FloatRoundStyleE2EfEENS1_15EpilogueDefaultEEEEEvvEEEEvNT_6ParamsE,"a",@progbits
	.sectionflags	@""
	.align	4
.nv.constant0._ZN7cutlass13device_kernelINS_4gemm6kernel13GemmUniversalIN4cute5tupleIJiiiiEEENS1_10collective13CollectiveMmaINS1_34MainloopSm90TmaGmmaWarpSpecializedILi4ENS5_IJNS4_1CILi8EEENSA_ILi1EEESC_EEENS1_35KernelTmaWarpSpecializedCooperativeEEENS5_IJNSA_ILi256EEENSA_ILi128EEENSA_ILi32EEEEEEfNS5_IJlSC_lEEEfSK_NS4_8TiledMMAINS4_8MMA_AtomIJNS4_4SM904GMMA30MMA_64x128x8_F32TF32TF32_SS_TNILNSO_7ScaleInE1ELSQ_1EEEEEENS4_6LayoutINS5_IJNSA_ILi2EEESC_SC_EEENS5_IJSC_NSA_ILi0EEESW_EEEEENS5_IJNS4_10UnderscoreESZ_SZ_EEEEENS4_13SM90_TMA_LOADENS4_14ComposedLayoutINS4_7SwizzleILi3ELi4ELi3EEENS4_18smem_ptr_flag_bitsILi32EEENST_INS5_IJSB_SI_EEENS5_IJSI_SC_EEEEEEEvNS4_8identityENS4_23SM90_TMA_LOAD_MULTICASTES1B_vS1C_EENS_8epilogue10collective6detail29Sm90TmaWarpSpecializedAdapterINS1G_15DefaultEpilogueIfSK_SK_NS1F_6thread17LinearCombinationIfLi1EffLNS1K_9ScaleType4KindE0ELNS_15FloatRoundStyleE2EfEENS1_15EpilogueDefaultEEEEEvvEEEEvNT_6ParamsE:
	.zero		1664


//--------------------- SYMBOLS --------------------------

	.type		.nv.reservedSmem.offset0,@object
	.size		.nv.reservedSmem.offset0,0x4
	.type		__assertfail,@function
